//
// Generated by NVIDIA NVVM Compiler
//
// Compiler Build ID: CL-36424714
// Cuda compilation tools, release 13.0, V13.0.88
// Based on NVVM 20.0.0
//

.version 9.0
.target sm_100
.address_size 64

	// .globl	_Z11block_FW_p1Piii
// _ZZ11block_FW_p1PiiiE3shr has been demoted
// _ZZ11block_FW_p2PiiiE3shr has been demoted
// _ZZ11block_FW_p2PiiiE3row has been demoted
// _ZZ11block_FW_p2PiiiE3col has been demoted
// _ZZ11block_FW_p3PiiiiE3shr has been demoted
// _ZZ11block_FW_p3PiiiiE3row has been demoted
// _ZZ11block_FW_p3PiiiiE3col has been demoted

.visible .entry _Z11block_FW_p1Piii(
	.param .u64 .ptr .align 1 _Z11block_FW_p1Piii_param_0,
	.param .u32 _Z11block_FW_p1Piii_param_1,
	.param .u32 _Z11block_FW_p1Piii_param_2
)
{
	.reg .pred 	%p<2>;
	.reg .b32 	%r<675>;
	.reg .b64 	%rd<7>;
	// demoted variable
	.shared .align 4 .b8 _ZZ11block_FW_p1PiiiE3shr[16384];
	ld.param.u64 	%rd3, [_Z11block_FW_p1Piii_param_0];
	ld.param.u32 	%r7, [_Z11block_FW_p1Piii_param_1];
	ld.param.u32 	%r8, [_Z11block_FW_p1Piii_param_2];
	cvta.to.global.u64 	%rd4, %rd3;
	mov.u32 	%r1, %tid.x;
	mov.u32 	%r9, %tid.y;
	shl.b32 	%r10, %r7, 6;
	add.s32 	%r11, %r10, %r1;
	add.s32 	%r12, %r10, %r9;
	mad.lo.s32 	%r13, %r12, %r8, %r11;
	mul.wide.s32 	%rd5, %r13, 4;
	add.s64 	%rd1, %rd4, %rd5;
	ld.global.u32 	%r14, [%rd1];
	shl.b32 	%r15, %r9, 8;
	mov.u32 	%r16, _ZZ11block_FW_p1PiiiE3shr;
	add.s32 	%r2, %r16, %r15;
	shl.b32 	%r17, %r1, 2;
	add.s32 	%r3, %r2, %r17;
	st.shared.u32 	[%r3], %r14;
	shl.b32 	%r18, %r8, 5;
	add.s32 	%r19, %r13, %r18;
	mul.wide.s32 	%rd6, %r19, 4;
	add.s64 	%rd2, %rd4, %rd6;
	ld.global.u32 	%r20, [%rd2];
	st.shared.u32 	[%r3+8192], %r20;
	ld.global.u32 	%r21, [%rd1+128];
	st.shared.u32 	[%r3+128], %r21;
	ld.global.u32 	%r22, [%rd2+128];
	st.shared.u32 	[%r3+8320], %r22;
	bar.sync 	0;
	mov.b32 	%r674, 0;
$L__BB0_1:
	.pragma "nounroll";
	ld.shared.u32 	%r23, [%r3];
	shl.b32 	%r24, %r674, 2;
	add.s32 	%r25, %r2, %r24;
	ld.shared.u32 	%r26, [%r25];
	shl.b32 	%r27, %r674, 8;
	add.s32 	%r29, %r16, %r27;
	add.s32 	%r31, %r29, %r17;
	ld.shared.u32 	%r32, [%r31];
	add.s32 	%r33, %r32, %r26;
	min.s32 	%r34, %r23, %r33;
	st.shared.u32 	[%r3], %r34;
	ld.shared.u32 	%r35, [%r3+8192];
	ld.shared.u32 	%r36, [%r25+8192];
	ld.shared.u32 	%r37, [%r31];
	add.s32 	%r38, %r37, %r36;
	min.s32 	%r39, %r35, %r38;
	st.shared.u32 	[%r3+8192], %r39;
	ld.shared.u32 	%r40, [%r3+128];
	ld.shared.u32 	%r41, [%r25];
	ld.shared.u32 	%r42, [%r31+128];
	add.s32 	%r43, %r42, %r41;
	min.s32 	%r44, %r40, %r43;
	st.shared.u32 	[%r3+128], %r44;
	ld.shared.u32 	%r45, [%r3+8320];
	ld.shared.u32 	%r46, [%r25+8192];
	ld.shared.u32 	%r47, [%r31+128];
	add.s32 	%r48, %r47, %r46;
	min.s32 	%r49, %r45, %r48;
	st.shared.u32 	[%r3+8320], %r49;
	bar.sync 	0;
	ld.shared.u32 	%r50, [%r3];
	ld.shared.u32 	%r51, [%r25+4];
	ld.shared.u32 	%r52, [%r31+256];
	add.s32 	%r53, %r52, %r51;
	min.s32 	%r54, %r50, %r53;
	st.shared.u32 	[%r3], %r54;
	ld.shared.u32 	%r55, [%r3+8192];
	ld.shared.u32 	%r56, [%r25+8196];
	ld.shared.u32 	%r57, [%r31+256];
	add.s32 	%r58, %r57, %r56;
	min.s32 	%r59, %r55, %r58;
	st.shared.u32 	[%r3+8192], %r59;
	ld.shared.u32 	%r60, [%r3+128];
	ld.shared.u32 	%r61, [%r25+4];
	ld.shared.u32 	%r62, [%r31+384];
	add.s32 	%r63, %r62, %r61;
	min.s32 	%r64, %r60, %r63;
	st.shared.u32 	[%r3+128], %r64;
	ld.shared.u32 	%r65, [%r3+8320];
	ld.shared.u32 	%r66, [%r25+8196];
	ld.shared.u32 	%r67, [%r31+384];
	add.s32 	%r68, %r67, %r66;
	min.s32 	%r69, %r65, %r68;
	st.shared.u32 	[%r3+8320], %r69;
	bar.sync 	0;
	ld.shared.u32 	%r70, [%r3];
	ld.shared.u32 	%r71, [%r25+8];
	ld.shared.u32 	%r72, [%r31+512];
	add.s32 	%r73, %r72, %r71;
	min.s32 	%r74, %r70, %r73;
	st.shared.u32 	[%r3], %r74;
	ld.shared.u32 	%r75, [%r3+8192];
	ld.shared.u32 	%r76, [%r25+8200];
	ld.shared.u32 	%r77, [%r31+512];
	add.s32 	%r78, %r77, %r76;
	min.s32 	%r79, %r75, %r78;
	st.shared.u32 	[%r3+8192], %r79;
	ld.shared.u32 	%r80, [%r3+128];
	ld.shared.u32 	%r81, [%r25+8];
	ld.shared.u32 	%r82, [%r31+640];
	add.s32 	%r83, %r82, %r81;
	min.s32 	%r84, %r80, %r83;
	st.shared.u32 	[%r3+128], %r84;
	ld.shared.u32 	%r85, [%r3+8320];
	ld.shared.u32 	%r86, [%r25+8200];
	ld.shared.u32 	%r87, [%r31+640];
	add.s32 	%r88, %r87, %r86;
	min.s32 	%r89, %r85, %r88;
	st.shared.u32 	[%r3+8320], %r89;
	bar.sync 	0;
	ld.shared.u32 	%r90, [%r3];
	ld.shared.u32 	%r91, [%r25+12];
	ld.shared.u32 	%r92, [%r31+768];
	add.s32 	%r93, %r92, %r91;
	min.s32 	%r94, %r90, %r93;
	st.shared.u32 	[%r3], %r94;
	ld.shared.u32 	%r95, [%r3+8192];
	ld.shared.u32 	%r96, [%r25+8204];
	ld.shared.u32 	%r97, [%r31+768];
	add.s32 	%r98, %r97, %r96;
	min.s32 	%r99, %r95, %r98;
	st.shared.u32 	[%r3+8192], %r99;
	ld.shared.u32 	%r100, [%r3+128];
	ld.shared.u32 	%r101, [%r25+12];
	ld.shared.u32 	%r102, [%r31+896];
	add.s32 	%r103, %r102, %r101;
	min.s32 	%r104, %r100, %r103;
	st.shared.u32 	[%r3+128], %r104;
	ld.shared.u32 	%r105, [%r3+8320];
	ld.shared.u32 	%r106, [%r25+8204];
	ld.shared.u32 	%r107, [%r31+896];
	add.s32 	%r108, %r107, %r106;
	min.s32 	%r109, %r105, %r108;
	st.shared.u32 	[%r3+8320], %r109;
	bar.sync 	0;
	ld.shared.u32 	%r110, [%r3];
	ld.shared.u32 	%r111, [%r25+16];
	ld.shared.u32 	%r112, [%r31+1024];
	add.s32 	%r113, %r112, %r111;
	min.s32 	%r114, %r110, %r113;
	st.shared.u32 	[%r3], %r114;
	ld.shared.u32 	%r115, [%r3+8192];
	ld.shared.u32 	%r116, [%r25+8208];
	ld.shared.u32 	%r117, [%r31+1024];
	add.s32 	%r118, %r117, %r116;
	min.s32 	%r119, %r115, %r118;
	st.shared.u32 	[%r3+8192], %r119;
	ld.shared.u32 	%r120, [%r3+128];
	ld.shared.u32 	%r121, [%r25+16];
	ld.shared.u32 	%r122, [%r31+1152];
	add.s32 	%r123, %r122, %r121;
	min.s32 	%r124, %r120, %r123;
	st.shared.u32 	[%r3+128], %r124;
	ld.shared.u32 	%r125, [%r3+8320];
	ld.shared.u32 	%r126, [%r25+8208];
	ld.shared.u32 	%r127, [%r31+1152];
	add.s32 	%r128, %r127, %r126;
	min.s32 	%r129, %r125, %r128;
	st.shared.u32 	[%r3+8320], %r129;
	bar.sync 	0;
	ld.shared.u32 	%r130, [%r3];
	ld.shared.u32 	%r131, [%r25+20];
	ld.shared.u32 	%r132, [%r31+1280];
	add.s32 	%r133, %r132, %r131;
	min.s32 	%r134, %r130, %r133;
	st.shared.u32 	[%r3], %r134;
	ld.shared.u32 	%r135, [%r3+8192];
	ld.shared.u32 	%r136, [%r25+8212];
	ld.shared.u32 	%r137, [%r31+1280];
	add.s32 	%r138, %r137, %r136;
	min.s32 	%r139, %r135, %r138;
	st.shared.u32 	[%r3+8192], %r139;
	ld.shared.u32 	%r140, [%r3+128];
	ld.shared.u32 	%r141, [%r25+20];
	ld.shared.u32 	%r142, [%r31+1408];
	add.s32 	%r143, %r142, %r141;
	min.s32 	%r144, %r140, %r143;
	st.shared.u32 	[%r3+128], %r144;
	ld.shared.u32 	%r145, [%r3+8320];
	ld.shared.u32 	%r146, [%r25+8212];
	ld.shared.u32 	%r147, [%r31+1408];
	add.s32 	%r148, %r147, %r146;
	min.s32 	%r149, %r145, %r148;
	st.shared.u32 	[%r3+8320], %r149;
	bar.sync 	0;
	ld.shared.u32 	%r150, [%r3];
	ld.shared.u32 	%r151, [%r25+24];
	ld.shared.u32 	%r152, [%r31+1536];
	add.s32 	%r153, %r152, %r151;
	min.s32 	%r154, %r150, %r153;
	st.shared.u32 	[%r3], %r154;
	ld.shared.u32 	%r155, [%r3+8192];
	ld.shared.u32 	%r156, [%r25+8216];
	ld.shared.u32 	%r157, [%r31+1536];
	add.s32 	%r158, %r157, %r156;
	min.s32 	%r159, %r155, %r158;
	st.shared.u32 	[%r3+8192], %r159;
	ld.shared.u32 	%r160, [%r3+128];
	ld.shared.u32 	%r161, [%r25+24];
	ld.shared.u32 	%r162, [%r31+1664];
	add.s32 	%r163, %r162, %r161;
	min.s32 	%r164, %r160, %r163;
	st.shared.u32 	[%r3+128], %r164;
	ld.shared.u32 	%r165, [%r3+8320];
	ld.shared.u32 	%r166, [%r25+8216];
	ld.shared.u32 	%r167, [%r31+1664];
	add.s32 	%r168, %r167, %r166;
	min.s32 	%r169, %r165, %r168;
	st.shared.u32 	[%r3+8320], %r169;
	bar.sync 	0;
	ld.shared.u32 	%r170, [%r3];
	ld.shared.u32 	%r171, [%r25+28];
	ld.shared.u32 	%r172, [%r31+1792];
	add.s32 	%r173, %r172, %r171;
	min.s32 	%r174, %r170, %r173;
	st.shared.u32 	[%r3], %r174;
	ld.shared.u32 	%r175, [%r3+8192];
	ld.shared.u32 	%r176, [%r25+8220];
	ld.shared.u32 	%r177, [%r31+1792];
	add.s32 	%r178, %r177, %r176;
	min.s32 	%r179, %r175, %r178;
	st.shared.u32 	[%r3+8192], %r179;
	ld.shared.u32 	%r180, [%r3+128];
	ld.shared.u32 	%r181, [%r25+28];
	ld.shared.u32 	%r182, [%r31+1920];
	add.s32 	%r183, %r182, %r181;
	min.s32 	%r184, %r180, %r183;
	st.shared.u32 	[%r3+128], %r184;
	ld.shared.u32 	%r185, [%r3+8320];
	ld.shared.u32 	%r186, [%r25+8220];
	ld.shared.u32 	%r187, [%r31+1920];
	add.s32 	%r188, %r187, %r186;
	min.s32 	%r189, %r185, %r188;
	st.shared.u32 	[%r3+8320], %r189;
	bar.sync 	0;
	ld.shared.u32 	%r190, [%r3];
	ld.shared.u32 	%r191, [%r25+32];
	ld.shared.u32 	%r192, [%r31+2048];
	add.s32 	%r193, %r192, %r191;
	min.s32 	%r194, %r190, %r193;
	st.shared.u32 	[%r3], %r194;
	ld.shared.u32 	%r195, [%r3+8192];
	ld.shared.u32 	%r196, [%r25+8224];
	ld.shared.u32 	%r197, [%r31+2048];
	add.s32 	%r198, %r197, %r196;
	min.s32 	%r199, %r195, %r198;
	st.shared.u32 	[%r3+8192], %r199;
	ld.shared.u32 	%r200, [%r3+128];
	ld.shared.u32 	%r201, [%r25+32];
	ld.shared.u32 	%r202, [%r31+2176];
	add.s32 	%r203, %r202, %r201;
	min.s32 	%r204, %r200, %r203;
	st.shared.u32 	[%r3+128], %r204;
	ld.shared.u32 	%r205, [%r3+8320];
	ld.shared.u32 	%r206, [%r25+8224];
	ld.shared.u32 	%r207, [%r31+2176];
	add.s32 	%r208, %r207, %r206;
	min.s32 	%r209, %r205, %r208;
	st.shared.u32 	[%r3+8320], %r209;
	bar.sync 	0;
	ld.shared.u32 	%r210, [%r3];
	ld.shared.u32 	%r211, [%r25+36];
	ld.shared.u32 	%r212, [%r31+2304];
	add.s32 	%r213, %r212, %r211;
	min.s32 	%r214, %r210, %r213;
	st.shared.u32 	[%r3], %r214;
	ld.shared.u32 	%r215, [%r3+8192];
	ld.shared.u32 	%r216, [%r25+8228];
	ld.shared.u32 	%r217, [%r31+2304];
	add.s32 	%r218, %r217, %r216;
	min.s32 	%r219, %r215, %r218;
	st.shared.u32 	[%r3+8192], %r219;
	ld.shared.u32 	%r220, [%r3+128];
	ld.shared.u32 	%r221, [%r25+36];
	ld.shared.u32 	%r222, [%r31+2432];
	add.s32 	%r223, %r222, %r221;
	min.s32 	%r224, %r220, %r223;
	st.shared.u32 	[%r3+128], %r224;
	ld.shared.u32 	%r225, [%r3+8320];
	ld.shared.u32 	%r226, [%r25+8228];
	ld.shared.u32 	%r227, [%r31+2432];
	add.s32 	%r228, %r227, %r226;
	min.s32 	%r229, %r225, %r228;
	st.shared.u32 	[%r3+8320], %r229;
	bar.sync 	0;
	ld.shared.u32 	%r230, [%r3];
	ld.shared.u32 	%r231, [%r25+40];
	ld.shared.u32 	%r232, [%r31+2560];
	add.s32 	%r233, %r232, %r231;
	min.s32 	%r234, %r230, %r233;
	st.shared.u32 	[%r3], %r234;
	ld.shared.u32 	%r235, [%r3+8192];
	ld.shared.u32 	%r236, [%r25+8232];
	ld.shared.u32 	%r237, [%r31+2560];
	add.s32 	%r238, %r237, %r236;
	min.s32 	%r239, %r235, %r238;
	st.shared.u32 	[%r3+8192], %r239;
	ld.shared.u32 	%r240, [%r3+128];
	ld.shared.u32 	%r241, [%r25+40];
	ld.shared.u32 	%r242, [%r31+2688];
	add.s32 	%r243, %r242, %r241;
	min.s32 	%r244, %r240, %r243;
	st.shared.u32 	[%r3+128], %r244;
	ld.shared.u32 	%r245, [%r3+8320];
	ld.shared.u32 	%r246, [%r25+8232];
	ld.shared.u32 	%r247, [%r31+2688];
	add.s32 	%r248, %r247, %r246;
	min.s32 	%r249, %r245, %r248;
	st.shared.u32 	[%r3+8320], %r249;
	bar.sync 	0;
	ld.shared.u32 	%r250, [%r3];
	ld.shared.u32 	%r251, [%r25+44];
	ld.shared.u32 	%r252, [%r31+2816];
	add.s32 	%r253, %r252, %r251;
	min.s32 	%r254, %r250, %r253;
	st.shared.u32 	[%r3], %r254;
	ld.shared.u32 	%r255, [%r3+8192];
	ld.shared.u32 	%r256, [%r25+8236];
	ld.shared.u32 	%r257, [%r31+2816];
	add.s32 	%r258, %r257, %r256;
	min.s32 	%r259, %r255, %r258;
	st.shared.u32 	[%r3+8192], %r259;
	ld.shared.u32 	%r260, [%r3+128];
	ld.shared.u32 	%r261, [%r25+44];
	ld.shared.u32 	%r262, [%r31+2944];
	add.s32 	%r263, %r262, %r261;
	min.s32 	%r264, %r260, %r263;
	st.shared.u32 	[%r3+128], %r264;
	ld.shared.u32 	%r265, [%r3+8320];
	ld.shared.u32 	%r266, [%r25+8236];
	ld.shared.u32 	%r267, [%r31+2944];
	add.s32 	%r268, %r267, %r266;
	min.s32 	%r269, %r265, %r268;
	st.shared.u32 	[%r3+8320], %r269;
	bar.sync 	0;
	ld.shared.u32 	%r270, [%r3];
	ld.shared.u32 	%r271, [%r25+48];
	ld.shared.u32 	%r272, [%r31+3072];
	add.s32 	%r273, %r272, %r271;
	min.s32 	%r274, %r270, %r273;
	st.shared.u32 	[%r3], %r274;
	ld.shared.u32 	%r275, [%r3+8192];
	ld.shared.u32 	%r276, [%r25+8240];
	ld.shared.u32 	%r277, [%r31+3072];
	add.s32 	%r278, %r277, %r276;
	min.s32 	%r279, %r275, %r278;
	st.shared.u32 	[%r3+8192], %r279;
	ld.shared.u32 	%r280, [%r3+128];
	ld.shared.u32 	%r281, [%r25+48];
	ld.shared.u32 	%r282, [%r31+3200];
	add.s32 	%r283, %r282, %r281;
	min.s32 	%r284, %r280, %r283;
	st.shared.u32 	[%r3+128], %r284;
	ld.shared.u32 	%r285, [%r3+8320];
	ld.shared.u32 	%r286, [%r25+8240];
	ld.shared.u32 	%r287, [%r31+3200];
	add.s32 	%r288, %r287, %r286;
	min.s32 	%r289, %r285, %r288;
	st.shared.u32 	[%r3+8320], %r289;
	bar.sync 	0;
	ld.shared.u32 	%r290, [%r3];
	ld.shared.u32 	%r291, [%r25+52];
	ld.shared.u32 	%r292, [%r31+3328];
	add.s32 	%r293, %r292, %r291;
	min.s32 	%r294, %r290, %r293;
	st.shared.u32 	[%r3], %r294;
	ld.shared.u32 	%r295, [%r3+8192];
	ld.shared.u32 	%r296, [%r25+8244];
	ld.shared.u32 	%r297, [%r31+3328];
	add.s32 	%r298, %r297, %r296;
	min.s32 	%r299, %r295, %r298;
	st.shared.u32 	[%r3+8192], %r299;
	ld.shared.u32 	%r300, [%r3+128];
	ld.shared.u32 	%r301, [%r25+52];
	ld.shared.u32 	%r302, [%r31+3456];
	add.s32 	%r303, %r302, %r301;
	min.s32 	%r304, %r300, %r303;
	st.shared.u32 	[%r3+128], %r304;
	ld.shared.u32 	%r305, [%r3+8320];
	ld.shared.u32 	%r306, [%r25+8244];
	ld.shared.u32 	%r307, [%r31+3456];
	add.s32 	%r308, %r307, %r306;
	min.s32 	%r309, %r305, %r308;
	st.shared.u32 	[%r3+8320], %r309;
	bar.sync 	0;
	ld.shared.u32 	%r310, [%r3];
	ld.shared.u32 	%r311, [%r25+56];
	ld.shared.u32 	%r312, [%r31+3584];
	add.s32 	%r313, %r312, %r311;
	min.s32 	%r314, %r310, %r313;
	st.shared.u32 	[%r3], %r314;
	ld.shared.u32 	%r315, [%r3+8192];
	ld.shared.u32 	%r316, [%r25+8248];
	ld.shared.u32 	%r317, [%r31+3584];
	add.s32 	%r318, %r317, %r316;
	min.s32 	%r319, %r315, %r318;
	st.shared.u32 	[%r3+8192], %r319;
	ld.shared.u32 	%r320, [%r3+128];
	ld.shared.u32 	%r321, [%r25+56];
	ld.shared.u32 	%r322, [%r31+3712];
	add.s32 	%r323, %r322, %r321;
	min.s32 	%r324, %r320, %r323;
	st.shared.u32 	[%r3+128], %r324;
	ld.shared.u32 	%r325, [%r3+8320];
	ld.shared.u32 	%r326, [%r25+8248];
	ld.shared.u32 	%r327, [%r31+3712];
	add.s32 	%r328, %r327, %r326;
	min.s32 	%r329, %r325, %r328;
	st.shared.u32 	[%r3+8320], %r329;
	bar.sync 	0;
	ld.shared.u32 	%r330, [%r3];
	ld.shared.u32 	%r331, [%r25+60];
	ld.shared.u32 	%r332, [%r31+3840];
	add.s32 	%r333, %r332, %r331;
	min.s32 	%r334, %r330, %r333;
	st.shared.u32 	[%r3], %r334;
	ld.shared.u32 	%r335, [%r3+8192];
	ld.shared.u32 	%r336, [%r25+8252];
	ld.shared.u32 	%r337, [%r31+3840];
	add.s32 	%r338, %r337, %r336;
	min.s32 	%r339, %r335, %r338;
	st.shared.u32 	[%r3+8192], %r339;
	ld.shared.u32 	%r340, [%r3+128];
	ld.shared.u32 	%r341, [%r25+60];
	ld.shared.u32 	%r342, [%r31+3968];
	add.s32 	%r343, %r342, %r341;
	min.s32 	%r344, %r340, %r343;
	st.shared.u32 	[%r3+128], %r344;
	ld.shared.u32 	%r345, [%r3+8320];
	ld.shared.u32 	%r346, [%r25+8252];
	ld.shared.u32 	%r347, [%r31+3968];
	add.s32 	%r348, %r347, %r346;
	min.s32 	%r349, %r345, %r348;
	st.shared.u32 	[%r3+8320], %r349;
	bar.sync 	0;
	ld.shared.u32 	%r350, [%r3];
	ld.shared.u32 	%r351, [%r25+64];
	ld.shared.u32 	%r352, [%r31+4096];
	add.s32 	%r353, %r352, %r351;
	min.s32 	%r354, %r350, %r353;
	st.shared.u32 	[%r3], %r354;
	ld.shared.u32 	%r355, [%r3+8192];
	ld.shared.u32 	%r356, [%r25+8256];
	ld.shared.u32 	%r357, [%r31+4096];
	add.s32 	%r358, %r357, %r356;
	min.s32 	%r359, %r355, %r358;
	st.shared.u32 	[%r3+8192], %r359;
	ld.shared.u32 	%r360, [%r3+128];
	ld.shared.u32 	%r361, [%r25+64];
	ld.shared.u32 	%r362, [%r31+4224];
	add.s32 	%r363, %r362, %r361;
	min.s32 	%r364, %r360, %r363;
	st.shared.u32 	[%r3+128], %r364;
	ld.shared.u32 	%r365, [%r3+8320];
	ld.shared.u32 	%r366, [%r25+8256];
	ld.shared.u32 	%r367, [%r31+4224];
	add.s32 	%r368, %r367, %r366;
	min.s32 	%r369, %r365, %r368;
	st.shared.u32 	[%r3+8320], %r369;
	bar.sync 	0;
	ld.shared.u32 	%r370, [%r3];
	ld.shared.u32 	%r371, [%r25+68];
	ld.shared.u32 	%r372, [%r31+4352];
	add.s32 	%r373, %r372, %r371;
	min.s32 	%r374, %r370, %r373;
	st.shared.u32 	[%r3], %r374;
	ld.shared.u32 	%r375, [%r3+8192];
	ld.shared.u32 	%r376, [%r25+8260];
	ld.shared.u32 	%r377, [%r31+4352];
	add.s32 	%r378, %r377, %r376;
	min.s32 	%r379, %r375, %r378;
	st.shared.u32 	[%r3+8192], %r379;
	ld.shared.u32 	%r380, [%r3+128];
	ld.shared.u32 	%r381, [%r25+68];
	ld.shared.u32 	%r382, [%r31+4480];
	add.s32 	%r383, %r382, %r381;
	min.s32 	%r384, %r380, %r383;
	st.shared.u32 	[%r3+128], %r384;
	ld.shared.u32 	%r385, [%r3+8320];
	ld.shared.u32 	%r386, [%r25+8260];
	ld.shared.u32 	%r387, [%r31+4480];
	add.s32 	%r388, %r387, %r386;
	min.s32 	%r389, %r385, %r388;
	st.shared.u32 	[%r3+8320], %r389;
	bar.sync 	0;
	ld.shared.u32 	%r390, [%r3];
	ld.shared.u32 	%r391, [%r25+72];
	ld.shared.u32 	%r392, [%r31+4608];
	add.s32 	%r393, %r392, %r391;
	min.s32 	%r394, %r390, %r393;
	st.shared.u32 	[%r3], %r394;
	ld.shared.u32 	%r395, [%r3+8192];
	ld.shared.u32 	%r396, [%r25+8264];
	ld.shared.u32 	%r397, [%r31+4608];
	add.s32 	%r398, %r397, %r396;
	min.s32 	%r399, %r395, %r398;
	st.shared.u32 	[%r3+8192], %r399;
	ld.shared.u32 	%r400, [%r3+128];
	ld.shared.u32 	%r401, [%r25+72];
	ld.shared.u32 	%r402, [%r31+4736];
	add.s32 	%r403, %r402, %r401;
	min.s32 	%r404, %r400, %r403;
	st.shared.u32 	[%r3+128], %r404;
	ld.shared.u32 	%r405, [%r3+8320];
	ld.shared.u32 	%r406, [%r25+8264];
	ld.shared.u32 	%r407, [%r31+4736];
	add.s32 	%r408, %r407, %r406;
	min.s32 	%r409, %r405, %r408;
	st.shared.u32 	[%r3+8320], %r409;
	bar.sync 	0;
	ld.shared.u32 	%r410, [%r3];
	ld.shared.u32 	%r411, [%r25+76];
	ld.shared.u32 	%r412, [%r31+4864];
	add.s32 	%r413, %r412, %r411;
	min.s32 	%r414, %r410, %r413;
	st.shared.u32 	[%r3], %r414;
	ld.shared.u32 	%r415, [%r3+8192];
	ld.shared.u32 	%r416, [%r25+8268];
	ld.shared.u32 	%r417, [%r31+4864];
	add.s32 	%r418, %r417, %r416;
	min.s32 	%r419, %r415, %r418;
	st.shared.u32 	[%r3+8192], %r419;
	ld.shared.u32 	%r420, [%r3+128];
	ld.shared.u32 	%r421, [%r25+76];
	ld.shared.u32 	%r422, [%r31+4992];
	add.s32 	%r423, %r422, %r421;
	min.s32 	%r424, %r420, %r423;
	st.shared.u32 	[%r3+128], %r424;
	ld.shared.u32 	%r425, [%r3+8320];
	ld.shared.u32 	%r426, [%r25+8268];
	ld.shared.u32 	%r427, [%r31+4992];
	add.s32 	%r428, %r427, %r426;
	min.s32 	%r429, %r425, %r428;
	st.shared.u32 	[%r3+8320], %r429;
	bar.sync 	0;
	ld.shared.u32 	%r430, [%r3];
	ld.shared.u32 	%r431, [%r25+80];
	ld.shared.u32 	%r432, [%r31+5120];
	add.s32 	%r433, %r432, %r431;
	min.s32 	%r434, %r430, %r433;
	st.shared.u32 	[%r3], %r434;
	ld.shared.u32 	%r435, [%r3+8192];
	ld.shared.u32 	%r436, [%r25+8272];
	ld.shared.u32 	%r437, [%r31+5120];
	add.s32 	%r438, %r437, %r436;
	min.s32 	%r439, %r435, %r438;
	st.shared.u32 	[%r3+8192], %r439;
	ld.shared.u32 	%r440, [%r3+128];
	ld.shared.u32 	%r441, [%r25+80];
	ld.shared.u32 	%r442, [%r31+5248];
	add.s32 	%r443, %r442, %r441;
	min.s32 	%r444, %r440, %r443;
	st.shared.u32 	[%r3+128], %r444;
	ld.shared.u32 	%r445, [%r3+8320];
	ld.shared.u32 	%r446, [%r25+8272];
	ld.shared.u32 	%r447, [%r31+5248];
	add.s32 	%r448, %r447, %r446;
	min.s32 	%r449, %r445, %r448;
	st.shared.u32 	[%r3+8320], %r449;
	bar.sync 	0;
	ld.shared.u32 	%r450, [%r3];
	ld.shared.u32 	%r451, [%r25+84];
	ld.shared.u32 	%r452, [%r31+5376];
	add.s32 	%r453, %r452, %r451;
	min.s32 	%r454, %r450, %r453;
	st.shared.u32 	[%r3], %r454;
	ld.shared.u32 	%r455, [%r3+8192];
	ld.shared.u32 	%r456, [%r25+8276];
	ld.shared.u32 	%r457, [%r31+5376];
	add.s32 	%r458, %r457, %r456;
	min.s32 	%r459, %r455, %r458;
	st.shared.u32 	[%r3+8192], %r459;
	ld.shared.u32 	%r460, [%r3+128];
	ld.shared.u32 	%r461, [%r25+84];
	ld.shared.u32 	%r462, [%r31+5504];
	add.s32 	%r463, %r462, %r461;
	min.s32 	%r464, %r460, %r463;
	st.shared.u32 	[%r3+128], %r464;
	ld.shared.u32 	%r465, [%r3+8320];
	ld.shared.u32 	%r466, [%r25+8276];
	ld.shared.u32 	%r467, [%r31+5504];
	add.s32 	%r468, %r467, %r466;
	min.s32 	%r469, %r465, %r468;
	st.shared.u32 	[%r3+8320], %r469;
	bar.sync 	0;
	ld.shared.u32 	%r470, [%r3];
	ld.shared.u32 	%r471, [%r25+88];
	ld.shared.u32 	%r472, [%r31+5632];
	add.s32 	%r473, %r472, %r471;
	min.s32 	%r474, %r470, %r473;
	st.shared.u32 	[%r3], %r474;
	ld.shared.u32 	%r475, [%r3+8192];
	ld.shared.u32 	%r476, [%r25+8280];
	ld.shared.u32 	%r477, [%r31+5632];
	add.s32 	%r478, %r477, %r476;
	min.s32 	%r479, %r475, %r478;
	st.shared.u32 	[%r3+8192], %r479;
	ld.shared.u32 	%r480, [%r3+128];
	ld.shared.u32 	%r481, [%r25+88];
	ld.shared.u32 	%r482, [%r31+5760];
	add.s32 	%r483, %r482, %r481;
	min.s32 	%r484, %r480, %r483;
	st.shared.u32 	[%r3+128], %r484;
	ld.shared.u32 	%r485, [%r3+8320];
	ld.shared.u32 	%r486, [%r25+8280];
	ld.shared.u32 	%r487, [%r31+5760];
	add.s32 	%r488, %r487, %r486;
	min.s32 	%r489, %r485, %r488;
	st.shared.u32 	[%r3+8320], %r489;
	bar.sync 	0;
	ld.shared.u32 	%r490, [%r3];
	ld.shared.u32 	%r491, [%r25+92];
	ld.shared.u32 	%r492, [%r31+5888];
	add.s32 	%r493, %r492, %r491;
	min.s32 	%r494, %r490, %r493;
	st.shared.u32 	[%r3], %r494;
	ld.shared.u32 	%r495, [%r3+8192];
	ld.shared.u32 	%r496, [%r25+8284];
	ld.shared.u32 	%r497, [%r31+5888];
	add.s32 	%r498, %r497, %r496;
	min.s32 	%r499, %r495, %r498;
	st.shared.u32 	[%r3+8192], %r499;
	ld.shared.u32 	%r500, [%r3+128];
	ld.shared.u32 	%r501, [%r25+92];
	ld.shared.u32 	%r502, [%r31+6016];
	add.s32 	%r503, %r502, %r501;
	min.s32 	%r504, %r500, %r503;
	st.shared.u32 	[%r3+128], %r504;
	ld.shared.u32 	%r505, [%r3+8320];
	ld.shared.u32 	%r506, [%r25+8284];
	ld.shared.u32 	%r507, [%r31+6016];
	add.s32 	%r508, %r507, %r506;
	min.s32 	%r509, %r505, %r508;
	st.shared.u32 	[%r3+8320], %r509;
	bar.sync 	0;
	ld.shared.u32 	%r510, [%r3];
	ld.shared.u32 	%r511, [%r25+96];
	ld.shared.u32 	%r512, [%r31+6144];
	add.s32 	%r513, %r512, %r511;
	min.s32 	%r514, %r510, %r513;
	st.shared.u32 	[%r3], %r514;
	ld.shared.u32 	%r515, [%r3+8192];
	ld.shared.u32 	%r516, [%r25+8288];
	ld.shared.u32 	%r517, [%r31+6144];
	add.s32 	%r518, %r517, %r516;
	min.s32 	%r519, %r515, %r518;
	st.shared.u32 	[%r3+8192], %r519;
	ld.shared.u32 	%r520, [%r3+128];
	ld.shared.u32 	%r521, [%r25+96];
	ld.shared.u32 	%r522, [%r31+6272];
	add.s32 	%r523, %r522, %r521;
	min.s32 	%r524, %r520, %r523;
	st.shared.u32 	[%r3+128], %r524;
	ld.shared.u32 	%r525, [%r3+8320];
	ld.shared.u32 	%r526, [%r25+8288];
	ld.shared.u32 	%r527, [%r31+6272];
	add.s32 	%r528, %r527, %r526;
	min.s32 	%r529, %r525, %r528;
	st.shared.u32 	[%r3+8320], %r529;
	bar.sync 	0;
	ld.shared.u32 	%r530, [%r3];
	ld.shared.u32 	%r531, [%r25+100];
	ld.shared.u32 	%r532, [%r31+6400];
	add.s32 	%r533, %r532, %r531;
	min.s32 	%r534, %r530, %r533;
	st.shared.u32 	[%r3], %r534;
	ld.shared.u32 	%r535, [%r3+8192];
	ld.shared.u32 	%r536, [%r25+8292];
	ld.shared.u32 	%r537, [%r31+6400];
	add.s32 	%r538, %r537, %r536;
	min.s32 	%r539, %r535, %r538;
	st.shared.u32 	[%r3+8192], %r539;
	ld.shared.u32 	%r540, [%r3+128];
	ld.shared.u32 	%r541, [%r25+100];
	ld.shared.u32 	%r542, [%r31+6528];
	add.s32 	%r543, %r542, %r541;
	min.s32 	%r544, %r540, %r543;
	st.shared.u32 	[%r3+128], %r544;
	ld.shared.u32 	%r545, [%r3+8320];
	ld.shared.u32 	%r546, [%r25+8292];
	ld.shared.u32 	%r547, [%r31+6528];
	add.s32 	%r548, %r547, %r546;
	min.s32 	%r549, %r545, %r548;
	st.shared.u32 	[%r3+8320], %r549;
	bar.sync 	0;
	ld.shared.u32 	%r550, [%r3];
	ld.shared.u32 	%r551, [%r25+104];
	ld.shared.u32 	%r552, [%r31+6656];
	add.s32 	%r553, %r552, %r551;
	min.s32 	%r554, %r550, %r553;
	st.shared.u32 	[%r3], %r554;
	ld.shared.u32 	%r555, [%r3+8192];
	ld.shared.u32 	%r556, [%r25+8296];
	ld.shared.u32 	%r557, [%r31+6656];
	add.s32 	%r558, %r557, %r556;
	min.s32 	%r559, %r555, %r558;
	st.shared.u32 	[%r3+8192], %r559;
	ld.shared.u32 	%r560, [%r3+128];
	ld.shared.u32 	%r561, [%r25+104];
	ld.shared.u32 	%r562, [%r31+6784];
	add.s32 	%r563, %r562, %r561;
	min.s32 	%r564, %r560, %r563;
	st.shared.u32 	[%r3+128], %r564;
	ld.shared.u32 	%r565, [%r3+8320];
	ld.shared.u32 	%r566, [%r25+8296];
	ld.shared.u32 	%r567, [%r31+6784];
	add.s32 	%r568, %r567, %r566;
	min.s32 	%r569, %r565, %r568;
	st.shared.u32 	[%r3+8320], %r569;
	bar.sync 	0;
	ld.shared.u32 	%r570, [%r3];
	ld.shared.u32 	%r571, [%r25+108];
	ld.shared.u32 	%r572, [%r31+6912];
	add.s32 	%r573, %r572, %r571;
	min.s32 	%r574, %r570, %r573;
	st.shared.u32 	[%r3], %r574;
	ld.shared.u32 	%r575, [%r3+8192];
	ld.shared.u32 	%r576, [%r25+8300];
	ld.shared.u32 	%r577, [%r31+6912];
	add.s32 	%r578, %r577, %r576;
	min.s32 	%r579, %r575, %r578;
	st.shared.u32 	[%r3+8192], %r579;
	ld.shared.u32 	%r580, [%r3+128];
	ld.shared.u32 	%r581, [%r25+108];
	ld.shared.u32 	%r582, [%r31+7040];
	add.s32 	%r583, %r582, %r581;
	min.s32 	%r584, %r580, %r583;
	st.shared.u32 	[%r3+128], %r584;
	ld.shared.u32 	%r585, [%r3+8320];
	ld.shared.u32 	%r586, [%r25+8300];
	ld.shared.u32 	%r587, [%r31+7040];
	add.s32 	%r588, %r587, %r586;
	min.s32 	%r589, %r585, %r588;
	st.shared.u32 	[%r3+8320], %r589;
	bar.sync 	0;
	ld.shared.u32 	%r590, [%r3];
	ld.shared.u32 	%r591, [%r25+112];
	ld.shared.u32 	%r592, [%r31+7168];
	add.s32 	%r593, %r592, %r591;
	min.s32 	%r594, %r590, %r593;
	st.shared.u32 	[%r3], %r594;
	ld.shared.u32 	%r595, [%r3+8192];
	ld.shared.u32 	%r596, [%r25+8304];
	ld.shared.u32 	%r597, [%r31+7168];
	add.s32 	%r598, %r597, %r596;
	min.s32 	%r599, %r595, %r598;
	st.shared.u32 	[%r3+8192], %r599;
	ld.shared.u32 	%r600, [%r3+128];
	ld.shared.u32 	%r601, [%r25+112];
	ld.shared.u32 	%r602, [%r31+7296];
	add.s32 	%r603, %r602, %r601;
	min.s32 	%r604, %r600, %r603;
	st.shared.u32 	[%r3+128], %r604;
	ld.shared.u32 	%r605, [%r3+8320];
	ld.shared.u32 	%r606, [%r25+8304];
	ld.shared.u32 	%r607, [%r31+7296];
	add.s32 	%r608, %r607, %r606;
	min.s32 	%r609, %r605, %r608;
	st.shared.u32 	[%r3+8320], %r609;
	bar.sync 	0;
	ld.shared.u32 	%r610, [%r3];
	ld.shared.u32 	%r611, [%r25+116];
	ld.shared.u32 	%r612, [%r31+7424];
	add.s32 	%r613, %r612, %r611;
	min.s32 	%r614, %r610, %r613;
	st.shared.u32 	[%r3], %r614;
	ld.shared.u32 	%r615, [%r3+8192];
	ld.shared.u32 	%r616, [%r25+8308];
	ld.shared.u32 	%r617, [%r31+7424];
	add.s32 	%r618, %r617, %r616;
	min.s32 	%r619, %r615, %r618;
	st.shared.u32 	[%r3+8192], %r619;
	ld.shared.u32 	%r620, [%r3+128];
	ld.shared.u32 	%r621, [%r25+116];
	ld.shared.u32 	%r622, [%r31+7552];
	add.s32 	%r623, %r622, %r621;
	min.s32 	%r624, %r620, %r623;
	st.shared.u32 	[%r3+128], %r624;
	ld.shared.u32 	%r625, [%r3+8320];
	ld.shared.u32 	%r626, [%r25+8308];
	ld.shared.u32 	%r627, [%r31+7552];
	add.s32 	%r628, %r627, %r626;
	min.s32 	%r629, %r625, %r628;
	st.shared.u32 	[%r3+8320], %r629;
	bar.sync 	0;
	ld.shared.u32 	%r630, [%r3];
	ld.shared.u32 	%r631, [%r25+120];
	ld.shared.u32 	%r632, [%r31+7680];
	add.s32 	%r633, %r632, %r631;
	min.s32 	%r634, %r630, %r633;
	st.shared.u32 	[%r3], %r634;
	ld.shared.u32 	%r635, [%r3+8192];
	ld.shared.u32 	%r636, [%r25+8312];
	ld.shared.u32 	%r637, [%r31+7680];
	add.s32 	%r638, %r637, %r636;
	min.s32 	%r639, %r635, %r638;
	st.shared.u32 	[%r3+8192], %r639;
	ld.shared.u32 	%r640, [%r3+128];
	ld.shared.u32 	%r641, [%r25+120];
	ld.shared.u32 	%r642, [%r31+7808];
	add.s32 	%r643, %r642, %r641;
	min.s32 	%r644, %r640, %r643;
	st.shared.u32 	[%r3+128], %r644;
	ld.shared.u32 	%r645, [%r3+8320];
	ld.shared.u32 	%r646, [%r25+8312];
	ld.shared.u32 	%r647, [%r31+7808];
	add.s32 	%r648, %r647, %r646;
	min.s32 	%r649, %r645, %r648;
	st.shared.u32 	[%r3+8320], %r649;
	bar.sync 	0;
	ld.shared.u32 	%r650, [%r3];
	ld.shared.u32 	%r651, [%r25+124];
	ld.shared.u32 	%r652, [%r31+7936];
	add.s32 	%r653, %r652, %r651;
	min.s32 	%r654, %r650, %r653;
	st.shared.u32 	[%r3], %r654;
	ld.shared.u32 	%r655, [%r3+8192];
	ld.shared.u32 	%r656, [%r25+8316];
	ld.shared.u32 	%r657, [%r31+7936];
	add.s32 	%r658, %r657, %r656;
	min.s32 	%r659, %r655, %r658;
	st.shared.u32 	[%r3+8192], %r659;
	ld.shared.u32 	%r660, [%r3+128];
	ld.shared.u32 	%r661, [%r25+124];
	ld.shared.u32 	%r662, [%r31+8064];
	add.s32 	%r663, %r662, %r661;
	min.s32 	%r664, %r660, %r663;
	st.shared.u32 	[%r3+128], %r664;
	ld.shared.u32 	%r665, [%r3+8320];
	ld.shared.u32 	%r666, [%r25+8316];
	ld.shared.u32 	%r667, [%r31+8064];
	add.s32 	%r668, %r667, %r666;
	min.s32 	%r669, %r665, %r668;
	st.shared.u32 	[%r3+8320], %r669;
	bar.sync 	0;
	add.s32 	%r674, %r674, 32;
	setp.ne.s32 	%p1, %r674, 64;
	@%p1 bra 	$L__BB0_1;
	ld.shared.u32 	%r670, [%r3];
	st.global.u32 	[%rd1], %r670;
	ld.shared.u32 	%r671, [%r3+8192];
	st.global.u32 	[%rd2], %r671;
	ld.shared.u32 	%r672, [%r3+128];
	st.global.u32 	[%rd1+128], %r672;
	ld.shared.u32 	%r673, [%r3+8320];
	st.global.u32 	[%rd2+128], %r673;
	ret;

}
	// .globl	_Z11block_FW_p2Piii
.visible .entry _Z11block_FW_p2Piii(
	.param .u64 .ptr .align 1 _Z11block_FW_p2Piii_param_0,
	.param .u32 _Z11block_FW_p2Piii_param_1,
	.param .u32 _Z11block_FW_p2Piii_param_2
)
{
	.reg .pred 	%p<3>;
	.reg .b32 	%r<1219>;
	.reg .b64 	%rd<15>;
	// demoted variable
	.shared .align 4 .b8 _ZZ11block_FW_p2PiiiE3shr[16384];
	// demoted variable
	.shared .align 4 .b8 _ZZ11block_FW_p2PiiiE3row[16384];
	// demoted variable
	.shared .align 4 .b8 _ZZ11block_FW_p2PiiiE3col[16384];
	ld.param.u64 	%rd5, [_Z11block_FW_p2Piii_param_0];
	ld.param.u32 	%r9, [_Z11block_FW_p2Piii_param_1];
	ld.param.u32 	%r10, [_Z11block_FW_p2Piii_param_2];
	mov.u32 	%r1, %ctaid.y;
	setp.eq.s32 	%p1, %r1, %r9;
	@%p1 bra 	$L__BB1_4;
	cvta.to.global.u64 	%rd6, %rd5;
	mov.u32 	%r2, %tid.x;
	mov.u32 	%r12, %tid.y;
	shl.b32 	%r13, %r9, 6;
	add.s32 	%r14, %r13, %r2;
	add.s32 	%r15, %r13, %r12;
	shl.b32 	%r16, %r1, 6;
	add.s32 	%r17, %r16, %r2;
	add.s32 	%r18, %r16, %r12;
	mul.lo.s32 	%r19, %r15, %r10;
	add.s32 	%r20, %r19, %r14;
	mul.wide.s32 	%rd7, %r20, 4;
	add.s64 	%rd8, %rd6, %rd7;
	ld.global.u32 	%r21, [%rd8];
	shl.b32 	%r22, %r12, 8;
	mov.u32 	%r23, _ZZ11block_FW_p2PiiiE3shr;
	add.s32 	%r3, %r23, %r22;
	shl.b32 	%r24, %r2, 2;
	add.s32 	%r25, %r3, %r24;
	st.shared.u32 	[%r25], %r21;
	shl.b32 	%r26, %r10, 5;
	add.s32 	%r27, %r19, %r26;
	add.s32 	%r28, %r27, %r14;
	mul.wide.s32 	%rd9, %r28, 4;
	add.s64 	%rd10, %rd6, %rd9;
	ld.global.u32 	%r29, [%rd10];
	st.shared.u32 	[%r25+8192], %r29;
	ld.global.u32 	%r30, [%rd8+128];
	st.shared.u32 	[%r25+128], %r30;
	ld.global.u32 	%r31, [%rd10+128];
	st.shared.u32 	[%r25+8320], %r31;
	add.s32 	%r32, %r19, %r17;
	mul.wide.s32 	%rd11, %r32, 4;
	add.s64 	%rd1, %rd6, %rd11;
	ld.global.u32 	%r33, [%rd1];
	mov.u32 	%r34, _ZZ11block_FW_p2PiiiE3row;
	add.s32 	%r35, %r34, %r22;
	add.s32 	%r4, %r35, %r24;
	st.shared.u32 	[%r4], %r33;
	add.s32 	%r36, %r27, %r17;
	mul.wide.s32 	%rd12, %r36, 4;
	add.s64 	%rd2, %rd6, %rd12;
	ld.global.u32 	%r37, [%rd2];
	st.shared.u32 	[%r4+8192], %r37;
	ld.global.u32 	%r38, [%rd1+128];
	st.shared.u32 	[%r4+128], %r38;
	ld.global.u32 	%r39, [%rd2+128];
	st.shared.u32 	[%r4+8320], %r39;
	mad.lo.s32 	%r40, %r10, %r18, %r14;
	mul.wide.s32 	%rd13, %r40, 4;
	add.s64 	%rd3, %rd6, %rd13;
	ld.global.u32 	%r41, [%rd3];
	mov.u32 	%r42, _ZZ11block_FW_p2PiiiE3col;
	add.s32 	%r5, %r42, %r22;
	add.s32 	%r6, %r5, %r24;
	st.shared.u32 	[%r6], %r41;
	add.s32 	%r43, %r40, %r26;
	mul.wide.s32 	%rd14, %r43, 4;
	add.s64 	%rd4, %rd6, %rd14;
	ld.global.u32 	%r44, [%rd4];
	st.shared.u32 	[%r6+8192], %r44;
	ld.global.u32 	%r45, [%rd3+128];
	st.shared.u32 	[%r6+128], %r45;
	ld.global.u32 	%r46, [%rd4+128];
	st.shared.u32 	[%r6+8320], %r46;
	bar.sync 	0;
	mov.b32 	%r1218, 0;
$L__BB1_2:
	.pragma "nounroll";
	ld.shared.u32 	%r47, [%r4];
	shl.b32 	%r48, %r1218, 2;
	add.s32 	%r49, %r3, %r48;
	ld.shared.u32 	%r50, [%r49];
	shl.b32 	%r51, %r1218, 8;
	add.s32 	%r53, %r34, %r51;
	add.s32 	%r55, %r53, %r24;
	ld.shared.u32 	%r56, [%r55];
	add.s32 	%r57, %r56, %r50;
	min.s32 	%r58, %r47, %r57;
	st.shared.u32 	[%r4], %r58;
	ld.shared.u32 	%r59, [%r4+8192];
	ld.shared.u32 	%r60, [%r49+8192];
	ld.shared.u32 	%r61, [%r55];
	add.s32 	%r62, %r61, %r60;
	min.s32 	%r63, %r59, %r62;
	st.shared.u32 	[%r4+8192], %r63;
	ld.shared.u32 	%r64, [%r4+128];
	ld.shared.u32 	%r65, [%r55+128];
	add.s32 	%r66, %r65, %r50;
	min.s32 	%r67, %r64, %r66;
	st.shared.u32 	[%r4+128], %r67;
	ld.shared.u32 	%r68, [%r4+8320];
	ld.shared.u32 	%r69, [%r55+128];
	add.s32 	%r70, %r69, %r60;
	min.s32 	%r71, %r68, %r70;
	st.shared.u32 	[%r4+8320], %r71;
	ld.shared.u32 	%r72, [%r6];
	add.s32 	%r73, %r5, %r48;
	ld.shared.u32 	%r74, [%r73];
	add.s32 	%r76, %r23, %r51;
	add.s32 	%r77, %r76, %r24;
	ld.shared.u32 	%r78, [%r77];
	add.s32 	%r79, %r78, %r74;
	min.s32 	%r80, %r72, %r79;
	st.shared.u32 	[%r6], %r80;
	ld.shared.u32 	%r81, [%r6+8192];
	ld.shared.u32 	%r82, [%r73+8192];
	add.s32 	%r83, %r78, %r82;
	min.s32 	%r84, %r81, %r83;
	st.shared.u32 	[%r6+8192], %r84;
	ld.shared.u32 	%r85, [%r6+128];
	ld.shared.u32 	%r86, [%r73];
	ld.shared.u32 	%r87, [%r77+128];
	add.s32 	%r88, %r87, %r86;
	min.s32 	%r89, %r85, %r88;
	st.shared.u32 	[%r6+128], %r89;
	ld.shared.u32 	%r90, [%r6+8320];
	ld.shared.u32 	%r91, [%r73+8192];
	add.s32 	%r92, %r91, %r87;
	min.s32 	%r93, %r90, %r92;
	st.shared.u32 	[%r6+8320], %r93;
	bar.sync 	0;
	ld.shared.u32 	%r94, [%r4];
	ld.shared.u32 	%r95, [%r49+4];
	ld.shared.u32 	%r96, [%r55+256];
	add.s32 	%r97, %r96, %r95;
	min.s32 	%r98, %r94, %r97;
	st.shared.u32 	[%r4], %r98;
	ld.shared.u32 	%r99, [%r4+8192];
	ld.shared.u32 	%r100, [%r49+8196];
	ld.shared.u32 	%r101, [%r55+256];
	add.s32 	%r102, %r101, %r100;
	min.s32 	%r103, %r99, %r102;
	st.shared.u32 	[%r4+8192], %r103;
	ld.shared.u32 	%r104, [%r4+128];
	ld.shared.u32 	%r105, [%r55+384];
	add.s32 	%r106, %r105, %r95;
	min.s32 	%r107, %r104, %r106;
	st.shared.u32 	[%r4+128], %r107;
	ld.shared.u32 	%r108, [%r4+8320];
	ld.shared.u32 	%r109, [%r55+384];
	add.s32 	%r110, %r109, %r100;
	min.s32 	%r111, %r108, %r110;
	st.shared.u32 	[%r4+8320], %r111;
	ld.shared.u32 	%r112, [%r6];
	ld.shared.u32 	%r113, [%r73+4];
	ld.shared.u32 	%r114, [%r77+256];
	add.s32 	%r115, %r114, %r113;
	min.s32 	%r116, %r112, %r115;
	st.shared.u32 	[%r6], %r116;
	ld.shared.u32 	%r117, [%r6+8192];
	ld.shared.u32 	%r118, [%r73+8196];
	add.s32 	%r119, %r114, %r118;
	min.s32 	%r120, %r117, %r119;
	st.shared.u32 	[%r6+8192], %r120;
	ld.shared.u32 	%r121, [%r6+128];
	ld.shared.u32 	%r122, [%r73+4];
	ld.shared.u32 	%r123, [%r77+384];
	add.s32 	%r124, %r123, %r122;
	min.s32 	%r125, %r121, %r124;
	st.shared.u32 	[%r6+128], %r125;
	ld.shared.u32 	%r126, [%r6+8320];
	ld.shared.u32 	%r127, [%r73+8196];
	add.s32 	%r128, %r127, %r123;
	min.s32 	%r129, %r126, %r128;
	st.shared.u32 	[%r6+8320], %r129;
	bar.sync 	0;
	ld.shared.u32 	%r130, [%r4];
	ld.shared.u32 	%r131, [%r49+8];
	ld.shared.u32 	%r132, [%r55+512];
	add.s32 	%r133, %r132, %r131;
	min.s32 	%r134, %r130, %r133;
	st.shared.u32 	[%r4], %r134;
	ld.shared.u32 	%r135, [%r4+8192];
	ld.shared.u32 	%r136, [%r49+8200];
	ld.shared.u32 	%r137, [%r55+512];
	add.s32 	%r138, %r137, %r136;
	min.s32 	%r139, %r135, %r138;
	st.shared.u32 	[%r4+8192], %r139;
	ld.shared.u32 	%r140, [%r4+128];
	ld.shared.u32 	%r141, [%r55+640];
	add.s32 	%r142, %r141, %r131;
	min.s32 	%r143, %r140, %r142;
	st.shared.u32 	[%r4+128], %r143;
	ld.shared.u32 	%r144, [%r4+8320];
	ld.shared.u32 	%r145, [%r55+640];
	add.s32 	%r146, %r145, %r136;
	min.s32 	%r147, %r144, %r146;
	st.shared.u32 	[%r4+8320], %r147;
	ld.shared.u32 	%r148, [%r6];
	ld.shared.u32 	%r149, [%r73+8];
	ld.shared.u32 	%r150, [%r77+512];
	add.s32 	%r151, %r150, %r149;
	min.s32 	%r152, %r148, %r151;
	st.shared.u32 	[%r6], %r152;
	ld.shared.u32 	%r153, [%r6+8192];
	ld.shared.u32 	%r154, [%r73+8200];
	add.s32 	%r155, %r150, %r154;
	min.s32 	%r156, %r153, %r155;
	st.shared.u32 	[%r6+8192], %r156;
	ld.shared.u32 	%r157, [%r6+128];
	ld.shared.u32 	%r158, [%r73+8];
	ld.shared.u32 	%r159, [%r77+640];
	add.s32 	%r160, %r159, %r158;
	min.s32 	%r161, %r157, %r160;
	st.shared.u32 	[%r6+128], %r161;
	ld.shared.u32 	%r162, [%r6+8320];
	ld.shared.u32 	%r163, [%r73+8200];
	add.s32 	%r164, %r163, %r159;
	min.s32 	%r165, %r162, %r164;
	st.shared.u32 	[%r6+8320], %r165;
	bar.sync 	0;
	ld.shared.u32 	%r166, [%r4];
	ld.shared.u32 	%r167, [%r49+12];
	ld.shared.u32 	%r168, [%r55+768];
	add.s32 	%r169, %r168, %r167;
	min.s32 	%r170, %r166, %r169;
	st.shared.u32 	[%r4], %r170;
	ld.shared.u32 	%r171, [%r4+8192];
	ld.shared.u32 	%r172, [%r49+8204];
	ld.shared.u32 	%r173, [%r55+768];
	add.s32 	%r174, %r173, %r172;
	min.s32 	%r175, %r171, %r174;
	st.shared.u32 	[%r4+8192], %r175;
	ld.shared.u32 	%r176, [%r4+128];
	ld.shared.u32 	%r177, [%r55+896];
	add.s32 	%r178, %r177, %r167;
	min.s32 	%r179, %r176, %r178;
	st.shared.u32 	[%r4+128], %r179;
	ld.shared.u32 	%r180, [%r4+8320];
	ld.shared.u32 	%r181, [%r55+896];
	add.s32 	%r182, %r181, %r172;
	min.s32 	%r183, %r180, %r182;
	st.shared.u32 	[%r4+8320], %r183;
	ld.shared.u32 	%r184, [%r6];
	ld.shared.u32 	%r185, [%r73+12];
	ld.shared.u32 	%r186, [%r77+768];
	add.s32 	%r187, %r186, %r185;
	min.s32 	%r188, %r184, %r187;
	st.shared.u32 	[%r6], %r188;
	ld.shared.u32 	%r189, [%r6+8192];
	ld.shared.u32 	%r190, [%r73+8204];
	add.s32 	%r191, %r186, %r190;
	min.s32 	%r192, %r189, %r191;
	st.shared.u32 	[%r6+8192], %r192;
	ld.shared.u32 	%r193, [%r6+128];
	ld.shared.u32 	%r194, [%r73+12];
	ld.shared.u32 	%r195, [%r77+896];
	add.s32 	%r196, %r195, %r194;
	min.s32 	%r197, %r193, %r196;
	st.shared.u32 	[%r6+128], %r197;
	ld.shared.u32 	%r198, [%r6+8320];
	ld.shared.u32 	%r199, [%r73+8204];
	add.s32 	%r200, %r199, %r195;
	min.s32 	%r201, %r198, %r200;
	st.shared.u32 	[%r6+8320], %r201;
	bar.sync 	0;
	ld.shared.u32 	%r202, [%r4];
	ld.shared.u32 	%r203, [%r49+16];
	ld.shared.u32 	%r204, [%r55+1024];
	add.s32 	%r205, %r204, %r203;
	min.s32 	%r206, %r202, %r205;
	st.shared.u32 	[%r4], %r206;
	ld.shared.u32 	%r207, [%r4+8192];
	ld.shared.u32 	%r208, [%r49+8208];
	ld.shared.u32 	%r209, [%r55+1024];
	add.s32 	%r210, %r209, %r208;
	min.s32 	%r211, %r207, %r210;
	st.shared.u32 	[%r4+8192], %r211;
	ld.shared.u32 	%r212, [%r4+128];
	ld.shared.u32 	%r213, [%r55+1152];
	add.s32 	%r214, %r213, %r203;
	min.s32 	%r215, %r212, %r214;
	st.shared.u32 	[%r4+128], %r215;
	ld.shared.u32 	%r216, [%r4+8320];
	ld.shared.u32 	%r217, [%r55+1152];
	add.s32 	%r218, %r217, %r208;
	min.s32 	%r219, %r216, %r218;
	st.shared.u32 	[%r4+8320], %r219;
	ld.shared.u32 	%r220, [%r6];
	ld.shared.u32 	%r221, [%r73+16];
	ld.shared.u32 	%r222, [%r77+1024];
	add.s32 	%r223, %r222, %r221;
	min.s32 	%r224, %r220, %r223;
	st.shared.u32 	[%r6], %r224;
	ld.shared.u32 	%r225, [%r6+8192];
	ld.shared.u32 	%r226, [%r73+8208];
	add.s32 	%r227, %r222, %r226;
	min.s32 	%r228, %r225, %r227;
	st.shared.u32 	[%r6+8192], %r228;
	ld.shared.u32 	%r229, [%r6+128];
	ld.shared.u32 	%r230, [%r73+16];
	ld.shared.u32 	%r231, [%r77+1152];
	add.s32 	%r232, %r231, %r230;
	min.s32 	%r233, %r229, %r232;
	st.shared.u32 	[%r6+128], %r233;
	ld.shared.u32 	%r234, [%r6+8320];
	ld.shared.u32 	%r235, [%r73+8208];
	add.s32 	%r236, %r235, %r231;
	min.s32 	%r237, %r234, %r236;
	st.shared.u32 	[%r6+8320], %r237;
	bar.sync 	0;
	ld.shared.u32 	%r238, [%r4];
	ld.shared.u32 	%r239, [%r49+20];
	ld.shared.u32 	%r240, [%r55+1280];
	add.s32 	%r241, %r240, %r239;
	min.s32 	%r242, %r238, %r241;
	st.shared.u32 	[%r4], %r242;
	ld.shared.u32 	%r243, [%r4+8192];
	ld.shared.u32 	%r244, [%r49+8212];
	ld.shared.u32 	%r245, [%r55+1280];
	add.s32 	%r246, %r245, %r244;
	min.s32 	%r247, %r243, %r246;
	st.shared.u32 	[%r4+8192], %r247;
	ld.shared.u32 	%r248, [%r4+128];
	ld.shared.u32 	%r249, [%r55+1408];
	add.s32 	%r250, %r249, %r239;
	min.s32 	%r251, %r248, %r250;
	st.shared.u32 	[%r4+128], %r251;
	ld.shared.u32 	%r252, [%r4+8320];
	ld.shared.u32 	%r253, [%r55+1408];
	add.s32 	%r254, %r253, %r244;
	min.s32 	%r255, %r252, %r254;
	st.shared.u32 	[%r4+8320], %r255;
	ld.shared.u32 	%r256, [%r6];
	ld.shared.u32 	%r257, [%r73+20];
	ld.shared.u32 	%r258, [%r77+1280];
	add.s32 	%r259, %r258, %r257;
	min.s32 	%r260, %r256, %r259;
	st.shared.u32 	[%r6], %r260;
	ld.shared.u32 	%r261, [%r6+8192];
	ld.shared.u32 	%r262, [%r73+8212];
	add.s32 	%r263, %r258, %r262;
	min.s32 	%r264, %r261, %r263;
	st.shared.u32 	[%r6+8192], %r264;
	ld.shared.u32 	%r265, [%r6+128];
	ld.shared.u32 	%r266, [%r73+20];
	ld.shared.u32 	%r267, [%r77+1408];
	add.s32 	%r268, %r267, %r266;
	min.s32 	%r269, %r265, %r268;
	st.shared.u32 	[%r6+128], %r269;
	ld.shared.u32 	%r270, [%r6+8320];
	ld.shared.u32 	%r271, [%r73+8212];
	add.s32 	%r272, %r271, %r267;
	min.s32 	%r273, %r270, %r272;
	st.shared.u32 	[%r6+8320], %r273;
	bar.sync 	0;
	ld.shared.u32 	%r274, [%r4];
	ld.shared.u32 	%r275, [%r49+24];
	ld.shared.u32 	%r276, [%r55+1536];
	add.s32 	%r277, %r276, %r275;
	min.s32 	%r278, %r274, %r277;
	st.shared.u32 	[%r4], %r278;
	ld.shared.u32 	%r279, [%r4+8192];
	ld.shared.u32 	%r280, [%r49+8216];
	ld.shared.u32 	%r281, [%r55+1536];
	add.s32 	%r282, %r281, %r280;
	min.s32 	%r283, %r279, %r282;
	st.shared.u32 	[%r4+8192], %r283;
	ld.shared.u32 	%r284, [%r4+128];
	ld.shared.u32 	%r285, [%r55+1664];
	add.s32 	%r286, %r285, %r275;
	min.s32 	%r287, %r284, %r286;
	st.shared.u32 	[%r4+128], %r287;
	ld.shared.u32 	%r288, [%r4+8320];
	ld.shared.u32 	%r289, [%r55+1664];
	add.s32 	%r290, %r289, %r280;
	min.s32 	%r291, %r288, %r290;
	st.shared.u32 	[%r4+8320], %r291;
	ld.shared.u32 	%r292, [%r6];
	ld.shared.u32 	%r293, [%r73+24];
	ld.shared.u32 	%r294, [%r77+1536];
	add.s32 	%r295, %r294, %r293;
	min.s32 	%r296, %r292, %r295;
	st.shared.u32 	[%r6], %r296;
	ld.shared.u32 	%r297, [%r6+8192];
	ld.shared.u32 	%r298, [%r73+8216];
	add.s32 	%r299, %r294, %r298;
	min.s32 	%r300, %r297, %r299;
	st.shared.u32 	[%r6+8192], %r300;
	ld.shared.u32 	%r301, [%r6+128];
	ld.shared.u32 	%r302, [%r73+24];
	ld.shared.u32 	%r303, [%r77+1664];
	add.s32 	%r304, %r303, %r302;
	min.s32 	%r305, %r301, %r304;
	st.shared.u32 	[%r6+128], %r305;
	ld.shared.u32 	%r306, [%r6+8320];
	ld.shared.u32 	%r307, [%r73+8216];
	add.s32 	%r308, %r307, %r303;
	min.s32 	%r309, %r306, %r308;
	st.shared.u32 	[%r6+8320], %r309;
	bar.sync 	0;
	ld.shared.u32 	%r310, [%r4];
	ld.shared.u32 	%r311, [%r49+28];
	ld.shared.u32 	%r312, [%r55+1792];
	add.s32 	%r313, %r312, %r311;
	min.s32 	%r314, %r310, %r313;
	st.shared.u32 	[%r4], %r314;
	ld.shared.u32 	%r315, [%r4+8192];
	ld.shared.u32 	%r316, [%r49+8220];
	ld.shared.u32 	%r317, [%r55+1792];
	add.s32 	%r318, %r317, %r316;
	min.s32 	%r319, %r315, %r318;
	st.shared.u32 	[%r4+8192], %r319;
	ld.shared.u32 	%r320, [%r4+128];
	ld.shared.u32 	%r321, [%r55+1920];
	add.s32 	%r322, %r321, %r311;
	min.s32 	%r323, %r320, %r322;
	st.shared.u32 	[%r4+128], %r323;
	ld.shared.u32 	%r324, [%r4+8320];
	ld.shared.u32 	%r325, [%r55+1920];
	add.s32 	%r326, %r325, %r316;
	min.s32 	%r327, %r324, %r326;
	st.shared.u32 	[%r4+8320], %r327;
	ld.shared.u32 	%r328, [%r6];
	ld.shared.u32 	%r329, [%r73+28];
	ld.shared.u32 	%r330, [%r77+1792];
	add.s32 	%r331, %r330, %r329;
	min.s32 	%r332, %r328, %r331;
	st.shared.u32 	[%r6], %r332;
	ld.shared.u32 	%r333, [%r6+8192];
	ld.shared.u32 	%r334, [%r73+8220];
	add.s32 	%r335, %r330, %r334;
	min.s32 	%r336, %r333, %r335;
	st.shared.u32 	[%r6+8192], %r336;
	ld.shared.u32 	%r337, [%r6+128];
	ld.shared.u32 	%r338, [%r73+28];
	ld.shared.u32 	%r339, [%r77+1920];
	add.s32 	%r340, %r339, %r338;
	min.s32 	%r341, %r337, %r340;
	st.shared.u32 	[%r6+128], %r341;
	ld.shared.u32 	%r342, [%r6+8320];
	ld.shared.u32 	%r343, [%r73+8220];
	add.s32 	%r344, %r343, %r339;
	min.s32 	%r345, %r342, %r344;
	st.shared.u32 	[%r6+8320], %r345;
	bar.sync 	0;
	ld.shared.u32 	%r346, [%r4];
	ld.shared.u32 	%r347, [%r49+32];
	ld.shared.u32 	%r348, [%r55+2048];
	add.s32 	%r349, %r348, %r347;
	min.s32 	%r350, %r346, %r349;
	st.shared.u32 	[%r4], %r350;
	ld.shared.u32 	%r351, [%r4+8192];
	ld.shared.u32 	%r352, [%r49+8224];
	ld.shared.u32 	%r353, [%r55+2048];
	add.s32 	%r354, %r353, %r352;
	min.s32 	%r355, %r351, %r354;
	st.shared.u32 	[%r4+8192], %r355;
	ld.shared.u32 	%r356, [%r4+128];
	ld.shared.u32 	%r357, [%r55+2176];
	add.s32 	%r358, %r357, %r347;
	min.s32 	%r359, %r356, %r358;
	st.shared.u32 	[%r4+128], %r359;
	ld.shared.u32 	%r360, [%r4+8320];
	ld.shared.u32 	%r361, [%r55+2176];
	add.s32 	%r362, %r361, %r352;
	min.s32 	%r363, %r360, %r362;
	st.shared.u32 	[%r4+8320], %r363;
	ld.shared.u32 	%r364, [%r6];
	ld.shared.u32 	%r365, [%r73+32];
	ld.shared.u32 	%r366, [%r77+2048];
	add.s32 	%r367, %r366, %r365;
	min.s32 	%r368, %r364, %r367;
	st.shared.u32 	[%r6], %r368;
	ld.shared.u32 	%r369, [%r6+8192];
	ld.shared.u32 	%r370, [%r73+8224];
	add.s32 	%r371, %r366, %r370;
	min.s32 	%r372, %r369, %r371;
	st.shared.u32 	[%r6+8192], %r372;
	ld.shared.u32 	%r373, [%r6+128];
	ld.shared.u32 	%r374, [%r73+32];
	ld.shared.u32 	%r375, [%r77+2176];
	add.s32 	%r376, %r375, %r374;
	min.s32 	%r377, %r373, %r376;
	st.shared.u32 	[%r6+128], %r377;
	ld.shared.u32 	%r378, [%r6+8320];
	ld.shared.u32 	%r379, [%r73+8224];
	add.s32 	%r380, %r379, %r375;
	min.s32 	%r381, %r378, %r380;
	st.shared.u32 	[%r6+8320], %r381;
	bar.sync 	0;
	ld.shared.u32 	%r382, [%r4];
	ld.shared.u32 	%r383, [%r49+36];
	ld.shared.u32 	%r384, [%r55+2304];
	add.s32 	%r385, %r384, %r383;
	min.s32 	%r386, %r382, %r385;
	st.shared.u32 	[%r4], %r386;
	ld.shared.u32 	%r387, [%r4+8192];
	ld.shared.u32 	%r388, [%r49+8228];
	ld.shared.u32 	%r389, [%r55+2304];
	add.s32 	%r390, %r389, %r388;
	min.s32 	%r391, %r387, %r390;
	st.shared.u32 	[%r4+8192], %r391;
	ld.shared.u32 	%r392, [%r4+128];
	ld.shared.u32 	%r393, [%r55+2432];
	add.s32 	%r394, %r393, %r383;
	min.s32 	%r395, %r392, %r394;
	st.shared.u32 	[%r4+128], %r395;
	ld.shared.u32 	%r396, [%r4+8320];
	ld.shared.u32 	%r397, [%r55+2432];
	add.s32 	%r398, %r397, %r388;
	min.s32 	%r399, %r396, %r398;
	st.shared.u32 	[%r4+8320], %r399;
	ld.shared.u32 	%r400, [%r6];
	ld.shared.u32 	%r401, [%r73+36];
	ld.shared.u32 	%r402, [%r77+2304];
	add.s32 	%r403, %r402, %r401;
	min.s32 	%r404, %r400, %r403;
	st.shared.u32 	[%r6], %r404;
	ld.shared.u32 	%r405, [%r6+8192];
	ld.shared.u32 	%r406, [%r73+8228];
	add.s32 	%r407, %r402, %r406;
	min.s32 	%r408, %r405, %r407;
	st.shared.u32 	[%r6+8192], %r408;
	ld.shared.u32 	%r409, [%r6+128];
	ld.shared.u32 	%r410, [%r73+36];
	ld.shared.u32 	%r411, [%r77+2432];
	add.s32 	%r412, %r411, %r410;
	min.s32 	%r413, %r409, %r412;
	st.shared.u32 	[%r6+128], %r413;
	ld.shared.u32 	%r414, [%r6+8320];
	ld.shared.u32 	%r415, [%r73+8228];
	add.s32 	%r416, %r415, %r411;
	min.s32 	%r417, %r414, %r416;
	st.shared.u32 	[%r6+8320], %r417;
	bar.sync 	0;
	ld.shared.u32 	%r418, [%r4];
	ld.shared.u32 	%r419, [%r49+40];
	ld.shared.u32 	%r420, [%r55+2560];
	add.s32 	%r421, %r420, %r419;
	min.s32 	%r422, %r418, %r421;
	st.shared.u32 	[%r4], %r422;
	ld.shared.u32 	%r423, [%r4+8192];
	ld.shared.u32 	%r424, [%r49+8232];
	ld.shared.u32 	%r425, [%r55+2560];
	add.s32 	%r426, %r425, %r424;
	min.s32 	%r427, %r423, %r426;
	st.shared.u32 	[%r4+8192], %r427;
	ld.shared.u32 	%r428, [%r4+128];
	ld.shared.u32 	%r429, [%r55+2688];
	add.s32 	%r430, %r429, %r419;
	min.s32 	%r431, %r428, %r430;
	st.shared.u32 	[%r4+128], %r431;
	ld.shared.u32 	%r432, [%r4+8320];
	ld.shared.u32 	%r433, [%r55+2688];
	add.s32 	%r434, %r433, %r424;
	min.s32 	%r435, %r432, %r434;
	st.shared.u32 	[%r4+8320], %r435;
	ld.shared.u32 	%r436, [%r6];
	ld.shared.u32 	%r437, [%r73+40];
	ld.shared.u32 	%r438, [%r77+2560];
	add.s32 	%r439, %r438, %r437;
	min.s32 	%r440, %r436, %r439;
	st.shared.u32 	[%r6], %r440;
	ld.shared.u32 	%r441, [%r6+8192];
	ld.shared.u32 	%r442, [%r73+8232];
	add.s32 	%r443, %r438, %r442;
	min.s32 	%r444, %r441, %r443;
	st.shared.u32 	[%r6+8192], %r444;
	ld.shared.u32 	%r445, [%r6+128];
	ld.shared.u32 	%r446, [%r73+40];
	ld.shared.u32 	%r447, [%r77+2688];
	add.s32 	%r448, %r447, %r446;
	min.s32 	%r449, %r445, %r448;
	st.shared.u32 	[%r6+128], %r449;
	ld.shared.u32 	%r450, [%r6+8320];
	ld.shared.u32 	%r451, [%r73+8232];
	add.s32 	%r452, %r451, %r447;
	min.s32 	%r453, %r450, %r452;
	st.shared.u32 	[%r6+8320], %r453;
	bar.sync 	0;
	ld.shared.u32 	%r454, [%r4];
	ld.shared.u32 	%r455, [%r49+44];
	ld.shared.u32 	%r456, [%r55+2816];
	add.s32 	%r457, %r456, %r455;
	min.s32 	%r458, %r454, %r457;
	st.shared.u32 	[%r4], %r458;
	ld.shared.u32 	%r459, [%r4+8192];
	ld.shared.u32 	%r460, [%r49+8236];
	ld.shared.u32 	%r461, [%r55+2816];
	add.s32 	%r462, %r461, %r460;
	min.s32 	%r463, %r459, %r462;
	st.shared.u32 	[%r4+8192], %r463;
	ld.shared.u32 	%r464, [%r4+128];
	ld.shared.u32 	%r465, [%r55+2944];
	add.s32 	%r466, %r465, %r455;
	min.s32 	%r467, %r464, %r466;
	st.shared.u32 	[%r4+128], %r467;
	ld.shared.u32 	%r468, [%r4+8320];
	ld.shared.u32 	%r469, [%r55+2944];
	add.s32 	%r470, %r469, %r460;
	min.s32 	%r471, %r468, %r470;
	st.shared.u32 	[%r4+8320], %r471;
	ld.shared.u32 	%r472, [%r6];
	ld.shared.u32 	%r473, [%r73+44];
	ld.shared.u32 	%r474, [%r77+2816];
	add.s32 	%r475, %r474, %r473;
	min.s32 	%r476, %r472, %r475;
	st.shared.u32 	[%r6], %r476;
	ld.shared.u32 	%r477, [%r6+8192];
	ld.shared.u32 	%r478, [%r73+8236];
	add.s32 	%r479, %r474, %r478;
	min.s32 	%r480, %r477, %r479;
	st.shared.u32 	[%r6+8192], %r480;
	ld.shared.u32 	%r481, [%r6+128];
	ld.shared.u32 	%r482, [%r73+44];
	ld.shared.u32 	%r483, [%r77+2944];
	add.s32 	%r484, %r483, %r482;
	min.s32 	%r485, %r481, %r484;
	st.shared.u32 	[%r6+128], %r485;
	ld.shared.u32 	%r486, [%r6+8320];
	ld.shared.u32 	%r487, [%r73+8236];
	add.s32 	%r488, %r487, %r483;
	min.s32 	%r489, %r486, %r488;
	st.shared.u32 	[%r6+8320], %r489;
	bar.sync 	0;
	ld.shared.u32 	%r490, [%r4];
	ld.shared.u32 	%r491, [%r49+48];
	ld.shared.u32 	%r492, [%r55+3072];
	add.s32 	%r493, %r492, %r491;
	min.s32 	%r494, %r490, %r493;
	st.shared.u32 	[%r4], %r494;
	ld.shared.u32 	%r495, [%r4+8192];
	ld.shared.u32 	%r496, [%r49+8240];
	ld.shared.u32 	%r497, [%r55+3072];
	add.s32 	%r498, %r497, %r496;
	min.s32 	%r499, %r495, %r498;
	st.shared.u32 	[%r4+8192], %r499;
	ld.shared.u32 	%r500, [%r4+128];
	ld.shared.u32 	%r501, [%r55+3200];
	add.s32 	%r502, %r501, %r491;
	min.s32 	%r503, %r500, %r502;
	st.shared.u32 	[%r4+128], %r503;
	ld.shared.u32 	%r504, [%r4+8320];
	ld.shared.u32 	%r505, [%r55+3200];
	add.s32 	%r506, %r505, %r496;
	min.s32 	%r507, %r504, %r506;
	st.shared.u32 	[%r4+8320], %r507;
	ld.shared.u32 	%r508, [%r6];
	ld.shared.u32 	%r509, [%r73+48];
	ld.shared.u32 	%r510, [%r77+3072];
	add.s32 	%r511, %r510, %r509;
	min.s32 	%r512, %r508, %r511;
	st.shared.u32 	[%r6], %r512;
	ld.shared.u32 	%r513, [%r6+8192];
	ld.shared.u32 	%r514, [%r73+8240];
	add.s32 	%r515, %r510, %r514;
	min.s32 	%r516, %r513, %r515;
	st.shared.u32 	[%r6+8192], %r516;
	ld.shared.u32 	%r517, [%r6+128];
	ld.shared.u32 	%r518, [%r73+48];
	ld.shared.u32 	%r519, [%r77+3200];
	add.s32 	%r520, %r519, %r518;
	min.s32 	%r521, %r517, %r520;
	st.shared.u32 	[%r6+128], %r521;
	ld.shared.u32 	%r522, [%r6+8320];
	ld.shared.u32 	%r523, [%r73+8240];
	add.s32 	%r524, %r523, %r519;
	min.s32 	%r525, %r522, %r524;
	st.shared.u32 	[%r6+8320], %r525;
	bar.sync 	0;
	ld.shared.u32 	%r526, [%r4];
	ld.shared.u32 	%r527, [%r49+52];
	ld.shared.u32 	%r528, [%r55+3328];
	add.s32 	%r529, %r528, %r527;
	min.s32 	%r530, %r526, %r529;
	st.shared.u32 	[%r4], %r530;
	ld.shared.u32 	%r531, [%r4+8192];
	ld.shared.u32 	%r532, [%r49+8244];
	ld.shared.u32 	%r533, [%r55+3328];
	add.s32 	%r534, %r533, %r532;
	min.s32 	%r535, %r531, %r534;
	st.shared.u32 	[%r4+8192], %r535;
	ld.shared.u32 	%r536, [%r4+128];
	ld.shared.u32 	%r537, [%r55+3456];
	add.s32 	%r538, %r537, %r527;
	min.s32 	%r539, %r536, %r538;
	st.shared.u32 	[%r4+128], %r539;
	ld.shared.u32 	%r540, [%r4+8320];
	ld.shared.u32 	%r541, [%r55+3456];
	add.s32 	%r542, %r541, %r532;
	min.s32 	%r543, %r540, %r542;
	st.shared.u32 	[%r4+8320], %r543;
	ld.shared.u32 	%r544, [%r6];
	ld.shared.u32 	%r545, [%r73+52];
	ld.shared.u32 	%r546, [%r77+3328];
	add.s32 	%r547, %r546, %r545;
	min.s32 	%r548, %r544, %r547;
	st.shared.u32 	[%r6], %r548;
	ld.shared.u32 	%r549, [%r6+8192];
	ld.shared.u32 	%r550, [%r73+8244];
	add.s32 	%r551, %r546, %r550;
	min.s32 	%r552, %r549, %r551;
	st.shared.u32 	[%r6+8192], %r552;
	ld.shared.u32 	%r553, [%r6+128];
	ld.shared.u32 	%r554, [%r73+52];
	ld.shared.u32 	%r555, [%r77+3456];
	add.s32 	%r556, %r555, %r554;
	min.s32 	%r557, %r553, %r556;
	st.shared.u32 	[%r6+128], %r557;
	ld.shared.u32 	%r558, [%r6+8320];
	ld.shared.u32 	%r559, [%r73+8244];
	add.s32 	%r560, %r559, %r555;
	min.s32 	%r561, %r558, %r560;
	st.shared.u32 	[%r6+8320], %r561;
	bar.sync 	0;
	ld.shared.u32 	%r562, [%r4];
	ld.shared.u32 	%r563, [%r49+56];
	ld.shared.u32 	%r564, [%r55+3584];
	add.s32 	%r565, %r564, %r563;
	min.s32 	%r566, %r562, %r565;
	st.shared.u32 	[%r4], %r566;
	ld.shared.u32 	%r567, [%r4+8192];
	ld.shared.u32 	%r568, [%r49+8248];
	ld.shared.u32 	%r569, [%r55+3584];
	add.s32 	%r570, %r569, %r568;
	min.s32 	%r571, %r567, %r570;
	st.shared.u32 	[%r4+8192], %r571;
	ld.shared.u32 	%r572, [%r4+128];
	ld.shared.u32 	%r573, [%r55+3712];
	add.s32 	%r574, %r573, %r563;
	min.s32 	%r575, %r572, %r574;
	st.shared.u32 	[%r4+128], %r575;
	ld.shared.u32 	%r576, [%r4+8320];
	ld.shared.u32 	%r577, [%r55+3712];
	add.s32 	%r578, %r577, %r568;
	min.s32 	%r579, %r576, %r578;
	st.shared.u32 	[%r4+8320], %r579;
	ld.shared.u32 	%r580, [%r6];
	ld.shared.u32 	%r581, [%r73+56];
	ld.shared.u32 	%r582, [%r77+3584];
	add.s32 	%r583, %r582, %r581;
	min.s32 	%r584, %r580, %r583;
	st.shared.u32 	[%r6], %r584;
	ld.shared.u32 	%r585, [%r6+8192];
	ld.shared.u32 	%r586, [%r73+8248];
	add.s32 	%r587, %r582, %r586;
	min.s32 	%r588, %r585, %r587;
	st.shared.u32 	[%r6+8192], %r588;
	ld.shared.u32 	%r589, [%r6+128];
	ld.shared.u32 	%r590, [%r73+56];
	ld.shared.u32 	%r591, [%r77+3712];
	add.s32 	%r592, %r591, %r590;
	min.s32 	%r593, %r589, %r592;
	st.shared.u32 	[%r6+128], %r593;
	ld.shared.u32 	%r594, [%r6+8320];
	ld.shared.u32 	%r595, [%r73+8248];
	add.s32 	%r596, %r595, %r591;
	min.s32 	%r597, %r594, %r596;
	st.shared.u32 	[%r6+8320], %r597;
	bar.sync 	0;
	ld.shared.u32 	%r598, [%r4];
	ld.shared.u32 	%r599, [%r49+60];
	ld.shared.u32 	%r600, [%r55+3840];
	add.s32 	%r601, %r600, %r599;
	min.s32 	%r602, %r598, %r601;
	st.shared.u32 	[%r4], %r602;
	ld.shared.u32 	%r603, [%r4+8192];
	ld.shared.u32 	%r604, [%r49+8252];
	ld.shared.u32 	%r605, [%r55+3840];
	add.s32 	%r606, %r605, %r604;
	min.s32 	%r607, %r603, %r606;
	st.shared.u32 	[%r4+8192], %r607;
	ld.shared.u32 	%r608, [%r4+128];
	ld.shared.u32 	%r609, [%r55+3968];
	add.s32 	%r610, %r609, %r599;
	min.s32 	%r611, %r608, %r610;
	st.shared.u32 	[%r4+128], %r611;
	ld.shared.u32 	%r612, [%r4+8320];
	ld.shared.u32 	%r613, [%r55+3968];
	add.s32 	%r614, %r613, %r604;
	min.s32 	%r615, %r612, %r614;
	st.shared.u32 	[%r4+8320], %r615;
	ld.shared.u32 	%r616, [%r6];
	ld.shared.u32 	%r617, [%r73+60];
	ld.shared.u32 	%r618, [%r77+3840];
	add.s32 	%r619, %r618, %r617;
	min.s32 	%r620, %r616, %r619;
	st.shared.u32 	[%r6], %r620;
	ld.shared.u32 	%r621, [%r6+8192];
	ld.shared.u32 	%r622, [%r73+8252];
	add.s32 	%r623, %r618, %r622;
	min.s32 	%r624, %r621, %r623;
	st.shared.u32 	[%r6+8192], %r624;
	ld.shared.u32 	%r625, [%r6+128];
	ld.shared.u32 	%r626, [%r73+60];
	ld.shared.u32 	%r627, [%r77+3968];
	add.s32 	%r628, %r627, %r626;
	min.s32 	%r629, %r625, %r628;
	st.shared.u32 	[%r6+128], %r629;
	ld.shared.u32 	%r630, [%r6+8320];
	ld.shared.u32 	%r631, [%r73+8252];
	add.s32 	%r632, %r631, %r627;
	min.s32 	%r633, %r630, %r632;
	st.shared.u32 	[%r6+8320], %r633;
	bar.sync 	0;
	ld.shared.u32 	%r634, [%r4];
	ld.shared.u32 	%r635, [%r49+64];
	ld.shared.u32 	%r636, [%r55+4096];
	add.s32 	%r637, %r636, %r635;
	min.s32 	%r638, %r634, %r637;
	st.shared.u32 	[%r4], %r638;
	ld.shared.u32 	%r639, [%r4+8192];
	ld.shared.u32 	%r640, [%r49+8256];
	ld.shared.u32 	%r641, [%r55+4096];
	add.s32 	%r642, %r641, %r640;
	min.s32 	%r643, %r639, %r642;
	st.shared.u32 	[%r4+8192], %r643;
	ld.shared.u32 	%r644, [%r4+128];
	ld.shared.u32 	%r645, [%r55+4224];
	add.s32 	%r646, %r645, %r635;
	min.s32 	%r647, %r644, %r646;
	st.shared.u32 	[%r4+128], %r647;
	ld.shared.u32 	%r648, [%r4+8320];
	ld.shared.u32 	%r649, [%r55+4224];
	add.s32 	%r650, %r649, %r640;
	min.s32 	%r651, %r648, %r650;
	st.shared.u32 	[%r4+8320], %r651;
	ld.shared.u32 	%r652, [%r6];
	ld.shared.u32 	%r653, [%r73+64];
	ld.shared.u32 	%r654, [%r77+4096];
	add.s32 	%r655, %r654, %r653;
	min.s32 	%r656, %r652, %r655;
	st.shared.u32 	[%r6], %r656;
	ld.shared.u32 	%r657, [%r6+8192];
	ld.shared.u32 	%r658, [%r73+8256];
	add.s32 	%r659, %r654, %r658;
	min.s32 	%r660, %r657, %r659;
	st.shared.u32 	[%r6+8192], %r660;
	ld.shared.u32 	%r661, [%r6+128];
	ld.shared.u32 	%r662, [%r73+64];
	ld.shared.u32 	%r663, [%r77+4224];
	add.s32 	%r664, %r663, %r662;
	min.s32 	%r665, %r661, %r664;
	st.shared.u32 	[%r6+128], %r665;
	ld.shared.u32 	%r666, [%r6+8320];
	ld.shared.u32 	%r667, [%r73+8256];
	add.s32 	%r668, %r667, %r663;
	min.s32 	%r669, %r666, %r668;
	st.shared.u32 	[%r6+8320], %r669;
	bar.sync 	0;
	ld.shared.u32 	%r670, [%r4];
	ld.shared.u32 	%r671, [%r49+68];
	ld.shared.u32 	%r672, [%r55+4352];
	add.s32 	%r673, %r672, %r671;
	min.s32 	%r674, %r670, %r673;
	st.shared.u32 	[%r4], %r674;
	ld.shared.u32 	%r675, [%r4+8192];
	ld.shared.u32 	%r676, [%r49+8260];
	ld.shared.u32 	%r677, [%r55+4352];
	add.s32 	%r678, %r677, %r676;
	min.s32 	%r679, %r675, %r678;
	st.shared.u32 	[%r4+8192], %r679;
	ld.shared.u32 	%r680, [%r4+128];
	ld.shared.u32 	%r681, [%r55+4480];
	add.s32 	%r682, %r681, %r671;
	min.s32 	%r683, %r680, %r682;
	st.shared.u32 	[%r4+128], %r683;
	ld.shared.u32 	%r684, [%r4+8320];
	ld.shared.u32 	%r685, [%r55+4480];
	add.s32 	%r686, %r685, %r676;
	min.s32 	%r687, %r684, %r686;
	st.shared.u32 	[%r4+8320], %r687;
	ld.shared.u32 	%r688, [%r6];
	ld.shared.u32 	%r689, [%r73+68];
	ld.shared.u32 	%r690, [%r77+4352];
	add.s32 	%r691, %r690, %r689;
	min.s32 	%r692, %r688, %r691;
	st.shared.u32 	[%r6], %r692;
	ld.shared.u32 	%r693, [%r6+8192];
	ld.shared.u32 	%r694, [%r73+8260];
	add.s32 	%r695, %r690, %r694;
	min.s32 	%r696, %r693, %r695;
	st.shared.u32 	[%r6+8192], %r696;
	ld.shared.u32 	%r697, [%r6+128];
	ld.shared.u32 	%r698, [%r73+68];
	ld.shared.u32 	%r699, [%r77+4480];
	add.s32 	%r700, %r699, %r698;
	min.s32 	%r701, %r697, %r700;
	st.shared.u32 	[%r6+128], %r701;
	ld.shared.u32 	%r702, [%r6+8320];
	ld.shared.u32 	%r703, [%r73+8260];
	add.s32 	%r704, %r703, %r699;
	min.s32 	%r705, %r702, %r704;
	st.shared.u32 	[%r6+8320], %r705;
	bar.sync 	0;
	ld.shared.u32 	%r706, [%r4];
	ld.shared.u32 	%r707, [%r49+72];
	ld.shared.u32 	%r708, [%r55+4608];
	add.s32 	%r709, %r708, %r707;
	min.s32 	%r710, %r706, %r709;
	st.shared.u32 	[%r4], %r710;
	ld.shared.u32 	%r711, [%r4+8192];
	ld.shared.u32 	%r712, [%r49+8264];
	ld.shared.u32 	%r713, [%r55+4608];
	add.s32 	%r714, %r713, %r712;
	min.s32 	%r715, %r711, %r714;
	st.shared.u32 	[%r4+8192], %r715;
	ld.shared.u32 	%r716, [%r4+128];
	ld.shared.u32 	%r717, [%r55+4736];
	add.s32 	%r718, %r717, %r707;
	min.s32 	%r719, %r716, %r718;
	st.shared.u32 	[%r4+128], %r719;
	ld.shared.u32 	%r720, [%r4+8320];
	ld.shared.u32 	%r721, [%r55+4736];
	add.s32 	%r722, %r721, %r712;
	min.s32 	%r723, %r720, %r722;
	st.shared.u32 	[%r4+8320], %r723;
	ld.shared.u32 	%r724, [%r6];
	ld.shared.u32 	%r725, [%r73+72];
	ld.shared.u32 	%r726, [%r77+4608];
	add.s32 	%r727, %r726, %r725;
	min.s32 	%r728, %r724, %r727;
	st.shared.u32 	[%r6], %r728;
	ld.shared.u32 	%r729, [%r6+8192];
	ld.shared.u32 	%r730, [%r73+8264];
	add.s32 	%r731, %r726, %r730;
	min.s32 	%r732, %r729, %r731;
	st.shared.u32 	[%r6+8192], %r732;
	ld.shared.u32 	%r733, [%r6+128];
	ld.shared.u32 	%r734, [%r73+72];
	ld.shared.u32 	%r735, [%r77+4736];
	add.s32 	%r736, %r735, %r734;
	min.s32 	%r737, %r733, %r736;
	st.shared.u32 	[%r6+128], %r737;
	ld.shared.u32 	%r738, [%r6+8320];
	ld.shared.u32 	%r739, [%r73+8264];
	add.s32 	%r740, %r739, %r735;
	min.s32 	%r741, %r738, %r740;
	st.shared.u32 	[%r6+8320], %r741;
	bar.sync 	0;
	ld.shared.u32 	%r742, [%r4];
	ld.shared.u32 	%r743, [%r49+76];
	ld.shared.u32 	%r744, [%r55+4864];
	add.s32 	%r745, %r744, %r743;
	min.s32 	%r746, %r742, %r745;
	st.shared.u32 	[%r4], %r746;
	ld.shared.u32 	%r747, [%r4+8192];
	ld.shared.u32 	%r748, [%r49+8268];
	ld.shared.u32 	%r749, [%r55+4864];
	add.s32 	%r750, %r749, %r748;
	min.s32 	%r751, %r747, %r750;
	st.shared.u32 	[%r4+8192], %r751;
	ld.shared.u32 	%r752, [%r4+128];
	ld.shared.u32 	%r753, [%r55+4992];
	add.s32 	%r754, %r753, %r743;
	min.s32 	%r755, %r752, %r754;
	st.shared.u32 	[%r4+128], %r755;
	ld.shared.u32 	%r756, [%r4+8320];
	ld.shared.u32 	%r757, [%r55+4992];
	add.s32 	%r758, %r757, %r748;
	min.s32 	%r759, %r756, %r758;
	st.shared.u32 	[%r4+8320], %r759;
	ld.shared.u32 	%r760, [%r6];
	ld.shared.u32 	%r761, [%r73+76];
	ld.shared.u32 	%r762, [%r77+4864];
	add.s32 	%r763, %r762, %r761;
	min.s32 	%r764, %r760, %r763;
	st.shared.u32 	[%r6], %r764;
	ld.shared.u32 	%r765, [%r6+8192];
	ld.shared.u32 	%r766, [%r73+8268];
	add.s32 	%r767, %r762, %r766;
	min.s32 	%r768, %r765, %r767;
	st.shared.u32 	[%r6+8192], %r768;
	ld.shared.u32 	%r769, [%r6+128];
	ld.shared.u32 	%r770, [%r73+76];
	ld.shared.u32 	%r771, [%r77+4992];
	add.s32 	%r772, %r771, %r770;
	min.s32 	%r773, %r769, %r772;
	st.shared.u32 	[%r6+128], %r773;
	ld.shared.u32 	%r774, [%r6+8320];
	ld.shared.u32 	%r775, [%r73+8268];
	add.s32 	%r776, %r775, %r771;
	min.s32 	%r777, %r774, %r776;
	st.shared.u32 	[%r6+8320], %r777;
	bar.sync 	0;
	ld.shared.u32 	%r778, [%r4];
	ld.shared.u32 	%r779, [%r49+80];
	ld.shared.u32 	%r780, [%r55+5120];
	add.s32 	%r781, %r780, %r779;
	min.s32 	%r782, %r778, %r781;
	st.shared.u32 	[%r4], %r782;
	ld.shared.u32 	%r783, [%r4+8192];
	ld.shared.u32 	%r784, [%r49+8272];
	ld.shared.u32 	%r785, [%r55+5120];
	add.s32 	%r786, %r785, %r784;
	min.s32 	%r787, %r783, %r786;
	st.shared.u32 	[%r4+8192], %r787;
	ld.shared.u32 	%r788, [%r4+128];
	ld.shared.u32 	%r789, [%r55+5248];
	add.s32 	%r790, %r789, %r779;
	min.s32 	%r791, %r788, %r790;
	st.shared.u32 	[%r4+128], %r791;
	ld.shared.u32 	%r792, [%r4+8320];
	ld.shared.u32 	%r793, [%r55+5248];
	add.s32 	%r794, %r793, %r784;
	min.s32 	%r795, %r792, %r794;
	st.shared.u32 	[%r4+8320], %r795;
	ld.shared.u32 	%r796, [%r6];
	ld.shared.u32 	%r797, [%r73+80];
	ld.shared.u32 	%r798, [%r77+5120];
	add.s32 	%r799, %r798, %r797;
	min.s32 	%r800, %r796, %r799;
	st.shared.u32 	[%r6], %r800;
	ld.shared.u32 	%r801, [%r6+8192];
	ld.shared.u32 	%r802, [%r73+8272];
	add.s32 	%r803, %r798, %r802;
	min.s32 	%r804, %r801, %r803;
	st.shared.u32 	[%r6+8192], %r804;
	ld.shared.u32 	%r805, [%r6+128];
	ld.shared.u32 	%r806, [%r73+80];
	ld.shared.u32 	%r807, [%r77+5248];
	add.s32 	%r808, %r807, %r806;
	min.s32 	%r809, %r805, %r808;
	st.shared.u32 	[%r6+128], %r809;
	ld.shared.u32 	%r810, [%r6+8320];
	ld.shared.u32 	%r811, [%r73+8272];
	add.s32 	%r812, %r811, %r807;
	min.s32 	%r813, %r810, %r812;
	st.shared.u32 	[%r6+8320], %r813;
	bar.sync 	0;
	ld.shared.u32 	%r814, [%r4];
	ld.shared.u32 	%r815, [%r49+84];
	ld.shared.u32 	%r816, [%r55+5376];
	add.s32 	%r817, %r816, %r815;
	min.s32 	%r818, %r814, %r817;
	st.shared.u32 	[%r4], %r818;
	ld.shared.u32 	%r819, [%r4+8192];
	ld.shared.u32 	%r820, [%r49+8276];
	ld.shared.u32 	%r821, [%r55+5376];
	add.s32 	%r822, %r821, %r820;
	min.s32 	%r823, %r819, %r822;
	st.shared.u32 	[%r4+8192], %r823;
	ld.shared.u32 	%r824, [%r4+128];
	ld.shared.u32 	%r825, [%r55+5504];
	add.s32 	%r826, %r825, %r815;
	min.s32 	%r827, %r824, %r826;
	st.shared.u32 	[%r4+128], %r827;
	ld.shared.u32 	%r828, [%r4+8320];
	ld.shared.u32 	%r829, [%r55+5504];
	add.s32 	%r830, %r829, %r820;
	min.s32 	%r831, %r828, %r830;
	st.shared.u32 	[%r4+8320], %r831;
	ld.shared.u32 	%r832, [%r6];
	ld.shared.u32 	%r833, [%r73+84];
	ld.shared.u32 	%r834, [%r77+5376];
	add.s32 	%r835, %r834, %r833;
	min.s32 	%r836, %r832, %r835;
	st.shared.u32 	[%r6], %r836;
	ld.shared.u32 	%r837, [%r6+8192];
	ld.shared.u32 	%r838, [%r73+8276];
	add.s32 	%r839, %r834, %r838;
	min.s32 	%r840, %r837, %r839;
	st.shared.u32 	[%r6+8192], %r840;
	ld.shared.u32 	%r841, [%r6+128];
	ld.shared.u32 	%r842, [%r73+84];
	ld.shared.u32 	%r843, [%r77+5504];
	add.s32 	%r844, %r843, %r842;
	min.s32 	%r845, %r841, %r844;
	st.shared.u32 	[%r6+128], %r845;
	ld.shared.u32 	%r846, [%r6+8320];
	ld.shared.u32 	%r847, [%r73+8276];
	add.s32 	%r848, %r847, %r843;
	min.s32 	%r849, %r846, %r848;
	st.shared.u32 	[%r6+8320], %r849;
	bar.sync 	0;
	ld.shared.u32 	%r850, [%r4];
	ld.shared.u32 	%r851, [%r49+88];
	ld.shared.u32 	%r852, [%r55+5632];
	add.s32 	%r853, %r852, %r851;
	min.s32 	%r854, %r850, %r853;
	st.shared.u32 	[%r4], %r854;
	ld.shared.u32 	%r855, [%r4+8192];
	ld.shared.u32 	%r856, [%r49+8280];
	ld.shared.u32 	%r857, [%r55+5632];
	add.s32 	%r858, %r857, %r856;
	min.s32 	%r859, %r855, %r858;
	st.shared.u32 	[%r4+8192], %r859;
	ld.shared.u32 	%r860, [%r4+128];
	ld.shared.u32 	%r861, [%r55+5760];
	add.s32 	%r862, %r861, %r851;
	min.s32 	%r863, %r860, %r862;
	st.shared.u32 	[%r4+128], %r863;
	ld.shared.u32 	%r864, [%r4+8320];
	ld.shared.u32 	%r865, [%r55+5760];
	add.s32 	%r866, %r865, %r856;
	min.s32 	%r867, %r864, %r866;
	st.shared.u32 	[%r4+8320], %r867;
	ld.shared.u32 	%r868, [%r6];
	ld.shared.u32 	%r869, [%r73+88];
	ld.shared.u32 	%r870, [%r77+5632];
	add.s32 	%r871, %r870, %r869;
	min.s32 	%r872, %r868, %r871;
	st.shared.u32 	[%r6], %r872;
	ld.shared.u32 	%r873, [%r6+8192];
	ld.shared.u32 	%r874, [%r73+8280];
	add.s32 	%r875, %r870, %r874;
	min.s32 	%r876, %r873, %r875;
	st.shared.u32 	[%r6+8192], %r876;
	ld.shared.u32 	%r877, [%r6+128];
	ld.shared.u32 	%r878, [%r73+88];
	ld.shared.u32 	%r879, [%r77+5760];
	add.s32 	%r880, %r879, %r878;
	min.s32 	%r881, %r877, %r880;
	st.shared.u32 	[%r6+128], %r881;
	ld.shared.u32 	%r882, [%r6+8320];
	ld.shared.u32 	%r883, [%r73+8280];
	add.s32 	%r884, %r883, %r879;
	min.s32 	%r885, %r882, %r884;
	st.shared.u32 	[%r6+8320], %r885;
	bar.sync 	0;
	ld.shared.u32 	%r886, [%r4];
	ld.shared.u32 	%r887, [%r49+92];
	ld.shared.u32 	%r888, [%r55+5888];
	add.s32 	%r889, %r888, %r887;
	min.s32 	%r890, %r886, %r889;
	st.shared.u32 	[%r4], %r890;
	ld.shared.u32 	%r891, [%r4+8192];
	ld.shared.u32 	%r892, [%r49+8284];
	ld.shared.u32 	%r893, [%r55+5888];
	add.s32 	%r894, %r893, %r892;
	min.s32 	%r895, %r891, %r894;
	st.shared.u32 	[%r4+8192], %r895;
	ld.shared.u32 	%r896, [%r4+128];
	ld.shared.u32 	%r897, [%r55+6016];
	add.s32 	%r898, %r897, %r887;
	min.s32 	%r899, %r896, %r898;
	st.shared.u32 	[%r4+128], %r899;
	ld.shared.u32 	%r900, [%r4+8320];
	ld.shared.u32 	%r901, [%r55+6016];
	add.s32 	%r902, %r901, %r892;
	min.s32 	%r903, %r900, %r902;
	st.shared.u32 	[%r4+8320], %r903;
	ld.shared.u32 	%r904, [%r6];
	ld.shared.u32 	%r905, [%r73+92];
	ld.shared.u32 	%r906, [%r77+5888];
	add.s32 	%r907, %r906, %r905;
	min.s32 	%r908, %r904, %r907;
	st.shared.u32 	[%r6], %r908;
	ld.shared.u32 	%r909, [%r6+8192];
	ld.shared.u32 	%r910, [%r73+8284];
	add.s32 	%r911, %r906, %r910;
	min.s32 	%r912, %r909, %r911;
	st.shared.u32 	[%r6+8192], %r912;
	ld.shared.u32 	%r913, [%r6+128];
	ld.shared.u32 	%r914, [%r73+92];
	ld.shared.u32 	%r915, [%r77+6016];
	add.s32 	%r916, %r915, %r914;
	min.s32 	%r917, %r913, %r916;
	st.shared.u32 	[%r6+128], %r917;
	ld.shared.u32 	%r918, [%r6+8320];
	ld.shared.u32 	%r919, [%r73+8284];
	add.s32 	%r920, %r919, %r915;
	min.s32 	%r921, %r918, %r920;
	st.shared.u32 	[%r6+8320], %r921;
	bar.sync 	0;
	ld.shared.u32 	%r922, [%r4];
	ld.shared.u32 	%r923, [%r49+96];
	ld.shared.u32 	%r924, [%r55+6144];
	add.s32 	%r925, %r924, %r923;
	min.s32 	%r926, %r922, %r925;
	st.shared.u32 	[%r4], %r926;
	ld.shared.u32 	%r927, [%r4+8192];
	ld.shared.u32 	%r928, [%r49+8288];
	ld.shared.u32 	%r929, [%r55+6144];
	add.s32 	%r930, %r929, %r928;
	min.s32 	%r931, %r927, %r930;
	st.shared.u32 	[%r4+8192], %r931;
	ld.shared.u32 	%r932, [%r4+128];
	ld.shared.u32 	%r933, [%r55+6272];
	add.s32 	%r934, %r933, %r923;
	min.s32 	%r935, %r932, %r934;
	st.shared.u32 	[%r4+128], %r935;
	ld.shared.u32 	%r936, [%r4+8320];
	ld.shared.u32 	%r937, [%r55+6272];
	add.s32 	%r938, %r937, %r928;
	min.s32 	%r939, %r936, %r938;
	st.shared.u32 	[%r4+8320], %r939;
	ld.shared.u32 	%r940, [%r6];
	ld.shared.u32 	%r941, [%r73+96];
	ld.shared.u32 	%r942, [%r77+6144];
	add.s32 	%r943, %r942, %r941;
	min.s32 	%r944, %r940, %r943;
	st.shared.u32 	[%r6], %r944;
	ld.shared.u32 	%r945, [%r6+8192];
	ld.shared.u32 	%r946, [%r73+8288];
	add.s32 	%r947, %r942, %r946;
	min.s32 	%r948, %r945, %r947;
	st.shared.u32 	[%r6+8192], %r948;
	ld.shared.u32 	%r949, [%r6+128];
	ld.shared.u32 	%r950, [%r73+96];
	ld.shared.u32 	%r951, [%r77+6272];
	add.s32 	%r952, %r951, %r950;
	min.s32 	%r953, %r949, %r952;
	st.shared.u32 	[%r6+128], %r953;
	ld.shared.u32 	%r954, [%r6+8320];
	ld.shared.u32 	%r955, [%r73+8288];
	add.s32 	%r956, %r955, %r951;
	min.s32 	%r957, %r954, %r956;
	st.shared.u32 	[%r6+8320], %r957;
	bar.sync 	0;
	ld.shared.u32 	%r958, [%r4];
	ld.shared.u32 	%r959, [%r49+100];
	ld.shared.u32 	%r960, [%r55+6400];
	add.s32 	%r961, %r960, %r959;
	min.s32 	%r962, %r958, %r961;
	st.shared.u32 	[%r4], %r962;
	ld.shared.u32 	%r963, [%r4+8192];
	ld.shared.u32 	%r964, [%r49+8292];
	ld.shared.u32 	%r965, [%r55+6400];
	add.s32 	%r966, %r965, %r964;
	min.s32 	%r967, %r963, %r966;
	st.shared.u32 	[%r4+8192], %r967;
	ld.shared.u32 	%r968, [%r4+128];
	ld.shared.u32 	%r969, [%r55+6528];
	add.s32 	%r970, %r969, %r959;
	min.s32 	%r971, %r968, %r970;
	st.shared.u32 	[%r4+128], %r971;
	ld.shared.u32 	%r972, [%r4+8320];
	ld.shared.u32 	%r973, [%r55+6528];
	add.s32 	%r974, %r973, %r964;
	min.s32 	%r975, %r972, %r974;
	st.shared.u32 	[%r4+8320], %r975;
	ld.shared.u32 	%r976, [%r6];
	ld.shared.u32 	%r977, [%r73+100];
	ld.shared.u32 	%r978, [%r77+6400];
	add.s32 	%r979, %r978, %r977;
	min.s32 	%r980, %r976, %r979;
	st.shared.u32 	[%r6], %r980;
	ld.shared.u32 	%r981, [%r6+8192];
	ld.shared.u32 	%r982, [%r73+8292];
	add.s32 	%r983, %r978, %r982;
	min.s32 	%r984, %r981, %r983;
	st.shared.u32 	[%r6+8192], %r984;
	ld.shared.u32 	%r985, [%r6+128];
	ld.shared.u32 	%r986, [%r73+100];
	ld.shared.u32 	%r987, [%r77+6528];
	add.s32 	%r988, %r987, %r986;
	min.s32 	%r989, %r985, %r988;
	st.shared.u32 	[%r6+128], %r989;
	ld.shared.u32 	%r990, [%r6+8320];
	ld.shared.u32 	%r991, [%r73+8292];
	add.s32 	%r992, %r991, %r987;
	min.s32 	%r993, %r990, %r992;
	st.shared.u32 	[%r6+8320], %r993;
	bar.sync 	0;
	ld.shared.u32 	%r994, [%r4];
	ld.shared.u32 	%r995, [%r49+104];
	ld.shared.u32 	%r996, [%r55+6656];
	add.s32 	%r997, %r996, %r995;
	min.s32 	%r998, %r994, %r997;
	st.shared.u32 	[%r4], %r998;
	ld.shared.u32 	%r999, [%r4+8192];
	ld.shared.u32 	%r1000, [%r49+8296];
	ld.shared.u32 	%r1001, [%r55+6656];
	add.s32 	%r1002, %r1001, %r1000;
	min.s32 	%r1003, %r999, %r1002;
	st.shared.u32 	[%r4+8192], %r1003;
	ld.shared.u32 	%r1004, [%r4+128];
	ld.shared.u32 	%r1005, [%r55+6784];
	add.s32 	%r1006, %r1005, %r995;
	min.s32 	%r1007, %r1004, %r1006;
	st.shared.u32 	[%r4+128], %r1007;
	ld.shared.u32 	%r1008, [%r4+8320];
	ld.shared.u32 	%r1009, [%r55+6784];
	add.s32 	%r1010, %r1009, %r1000;
	min.s32 	%r1011, %r1008, %r1010;
	st.shared.u32 	[%r4+8320], %r1011;
	ld.shared.u32 	%r1012, [%r6];
	ld.shared.u32 	%r1013, [%r73+104];
	ld.shared.u32 	%r1014, [%r77+6656];
	add.s32 	%r1015, %r1014, %r1013;
	min.s32 	%r1016, %r1012, %r1015;
	st.shared.u32 	[%r6], %r1016;
	ld.shared.u32 	%r1017, [%r6+8192];
	ld.shared.u32 	%r1018, [%r73+8296];
	add.s32 	%r1019, %r1014, %r1018;
	min.s32 	%r1020, %r1017, %r1019;
	st.shared.u32 	[%r6+8192], %r1020;
	ld.shared.u32 	%r1021, [%r6+128];
	ld.shared.u32 	%r1022, [%r73+104];
	ld.shared.u32 	%r1023, [%r77+6784];
	add.s32 	%r1024, %r1023, %r1022;
	min.s32 	%r1025, %r1021, %r1024;
	st.shared.u32 	[%r6+128], %r1025;
	ld.shared.u32 	%r1026, [%r6+8320];
	ld.shared.u32 	%r1027, [%r73+8296];
	add.s32 	%r1028, %r1027, %r1023;
	min.s32 	%r1029, %r1026, %r1028;
	st.shared.u32 	[%r6+8320], %r1029;
	bar.sync 	0;
	ld.shared.u32 	%r1030, [%r4];
	ld.shared.u32 	%r1031, [%r49+108];
	ld.shared.u32 	%r1032, [%r55+6912];
	add.s32 	%r1033, %r1032, %r1031;
	min.s32 	%r1034, %r1030, %r1033;
	st.shared.u32 	[%r4], %r1034;
	ld.shared.u32 	%r1035, [%r4+8192];
	ld.shared.u32 	%r1036, [%r49+8300];
	ld.shared.u32 	%r1037, [%r55+6912];
	add.s32 	%r1038, %r1037, %r1036;
	min.s32 	%r1039, %r1035, %r1038;
	st.shared.u32 	[%r4+8192], %r1039;
	ld.shared.u32 	%r1040, [%r4+128];
	ld.shared.u32 	%r1041, [%r55+7040];
	add.s32 	%r1042, %r1041, %r1031;
	min.s32 	%r1043, %r1040, %r1042;
	st.shared.u32 	[%r4+128], %r1043;
	ld.shared.u32 	%r1044, [%r4+8320];
	ld.shared.u32 	%r1045, [%r55+7040];
	add.s32 	%r1046, %r1045, %r1036;
	min.s32 	%r1047, %r1044, %r1046;
	st.shared.u32 	[%r4+8320], %r1047;
	ld.shared.u32 	%r1048, [%r6];
	ld.shared.u32 	%r1049, [%r73+108];
	ld.shared.u32 	%r1050, [%r77+6912];
	add.s32 	%r1051, %r1050, %r1049;
	min.s32 	%r1052, %r1048, %r1051;
	st.shared.u32 	[%r6], %r1052;
	ld.shared.u32 	%r1053, [%r6+8192];
	ld.shared.u32 	%r1054, [%r73+8300];
	add.s32 	%r1055, %r1050, %r1054;
	min.s32 	%r1056, %r1053, %r1055;
	st.shared.u32 	[%r6+8192], %r1056;
	ld.shared.u32 	%r1057, [%r6+128];
	ld.shared.u32 	%r1058, [%r73+108];
	ld.shared.u32 	%r1059, [%r77+7040];
	add.s32 	%r1060, %r1059, %r1058;
	min.s32 	%r1061, %r1057, %r1060;
	st.shared.u32 	[%r6+128], %r1061;
	ld.shared.u32 	%r1062, [%r6+8320];
	ld.shared.u32 	%r1063, [%r73+8300];
	add.s32 	%r1064, %r1063, %r1059;
	min.s32 	%r1065, %r1062, %r1064;
	st.shared.u32 	[%r6+8320], %r1065;
	bar.sync 	0;
	ld.shared.u32 	%r1066, [%r4];
	ld.shared.u32 	%r1067, [%r49+112];
	ld.shared.u32 	%r1068, [%r55+7168];
	add.s32 	%r1069, %r1068, %r1067;
	min.s32 	%r1070, %r1066, %r1069;
	st.shared.u32 	[%r4], %r1070;
	ld.shared.u32 	%r1071, [%r4+8192];
	ld.shared.u32 	%r1072, [%r49+8304];
	ld.shared.u32 	%r1073, [%r55+7168];
	add.s32 	%r1074, %r1073, %r1072;
	min.s32 	%r1075, %r1071, %r1074;
	st.shared.u32 	[%r4+8192], %r1075;
	ld.shared.u32 	%r1076, [%r4+128];
	ld.shared.u32 	%r1077, [%r55+7296];
	add.s32 	%r1078, %r1077, %r1067;
	min.s32 	%r1079, %r1076, %r1078;
	st.shared.u32 	[%r4+128], %r1079;
	ld.shared.u32 	%r1080, [%r4+8320];
	ld.shared.u32 	%r1081, [%r55+7296];
	add.s32 	%r1082, %r1081, %r1072;
	min.s32 	%r1083, %r1080, %r1082;
	st.shared.u32 	[%r4+8320], %r1083;
	ld.shared.u32 	%r1084, [%r6];
	ld.shared.u32 	%r1085, [%r73+112];
	ld.shared.u32 	%r1086, [%r77+7168];
	add.s32 	%r1087, %r1086, %r1085;
	min.s32 	%r1088, %r1084, %r1087;
	st.shared.u32 	[%r6], %r1088;
	ld.shared.u32 	%r1089, [%r6+8192];
	ld.shared.u32 	%r1090, [%r73+8304];
	add.s32 	%r1091, %r1086, %r1090;
	min.s32 	%r1092, %r1089, %r1091;
	st.shared.u32 	[%r6+8192], %r1092;
	ld.shared.u32 	%r1093, [%r6+128];
	ld.shared.u32 	%r1094, [%r73+112];
	ld.shared.u32 	%r1095, [%r77+7296];
	add.s32 	%r1096, %r1095, %r1094;
	min.s32 	%r1097, %r1093, %r1096;
	st.shared.u32 	[%r6+128], %r1097;
	ld.shared.u32 	%r1098, [%r6+8320];
	ld.shared.u32 	%r1099, [%r73+8304];
	add.s32 	%r1100, %r1099, %r1095;
	min.s32 	%r1101, %r1098, %r1100;
	st.shared.u32 	[%r6+8320], %r1101;
	bar.sync 	0;
	ld.shared.u32 	%r1102, [%r4];
	ld.shared.u32 	%r1103, [%r49+116];
	ld.shared.u32 	%r1104, [%r55+7424];
	add.s32 	%r1105, %r1104, %r1103;
	min.s32 	%r1106, %r1102, %r1105;
	st.shared.u32 	[%r4], %r1106;
	ld.shared.u32 	%r1107, [%r4+8192];
	ld.shared.u32 	%r1108, [%r49+8308];
	ld.shared.u32 	%r1109, [%r55+7424];
	add.s32 	%r1110, %r1109, %r1108;
	min.s32 	%r1111, %r1107, %r1110;
	st.shared.u32 	[%r4+8192], %r1111;
	ld.shared.u32 	%r1112, [%r4+128];
	ld.shared.u32 	%r1113, [%r55+7552];
	add.s32 	%r1114, %r1113, %r1103;
	min.s32 	%r1115, %r1112, %r1114;
	st.shared.u32 	[%r4+128], %r1115;
	ld.shared.u32 	%r1116, [%r4+8320];
	ld.shared.u32 	%r1117, [%r55+7552];
	add.s32 	%r1118, %r1117, %r1108;
	min.s32 	%r1119, %r1116, %r1118;
	st.shared.u32 	[%r4+8320], %r1119;
	ld.shared.u32 	%r1120, [%r6];
	ld.shared.u32 	%r1121, [%r73+116];
	ld.shared.u32 	%r1122, [%r77+7424];
	add.s32 	%r1123, %r1122, %r1121;
	min.s32 	%r1124, %r1120, %r1123;
	st.shared.u32 	[%r6], %r1124;
	ld.shared.u32 	%r1125, [%r6+8192];
	ld.shared.u32 	%r1126, [%r73+8308];
	add.s32 	%r1127, %r1122, %r1126;
	min.s32 	%r1128, %r1125, %r1127;
	st.shared.u32 	[%r6+8192], %r1128;
	ld.shared.u32 	%r1129, [%r6+128];
	ld.shared.u32 	%r1130, [%r73+116];
	ld.shared.u32 	%r1131, [%r77+7552];
	add.s32 	%r1132, %r1131, %r1130;
	min.s32 	%r1133, %r1129, %r1132;
	st.shared.u32 	[%r6+128], %r1133;
	ld.shared.u32 	%r1134, [%r6+8320];
	ld.shared.u32 	%r1135, [%r73+8308];
	add.s32 	%r1136, %r1135, %r1131;
	min.s32 	%r1137, %r1134, %r1136;
	st.shared.u32 	[%r6+8320], %r1137;
	bar.sync 	0;
	ld.shared.u32 	%r1138, [%r4];
	ld.shared.u32 	%r1139, [%r49+120];
	ld.shared.u32 	%r1140, [%r55+7680];
	add.s32 	%r1141, %r1140, %r1139;
	min.s32 	%r1142, %r1138, %r1141;
	st.shared.u32 	[%r4], %r1142;
	ld.shared.u32 	%r1143, [%r4+8192];
	ld.shared.u32 	%r1144, [%r49+8312];
	ld.shared.u32 	%r1145, [%r55+7680];
	add.s32 	%r1146, %r1145, %r1144;
	min.s32 	%r1147, %r1143, %r1146;
	st.shared.u32 	[%r4+8192], %r1147;
	ld.shared.u32 	%r1148, [%r4+128];
	ld.shared.u32 	%r1149, [%r55+7808];
	add.s32 	%r1150, %r1149, %r1139;
	min.s32 	%r1151, %r1148, %r1150;
	st.shared.u32 	[%r4+128], %r1151;
	ld.shared.u32 	%r1152, [%r4+8320];
	ld.shared.u32 	%r1153, [%r55+7808];
	add.s32 	%r1154, %r1153, %r1144;
	min.s32 	%r1155, %r1152, %r1154;
	st.shared.u32 	[%r4+8320], %r1155;
	ld.shared.u32 	%r1156, [%r6];
	ld.shared.u32 	%r1157, [%r73+120];
	ld.shared.u32 	%r1158, [%r77+7680];
	add.s32 	%r1159, %r1158, %r1157;
	min.s32 	%r1160, %r1156, %r1159;
	st.shared.u32 	[%r6], %r1160;
	ld.shared.u32 	%r1161, [%r6+8192];
	ld.shared.u32 	%r1162, [%r73+8312];
	add.s32 	%r1163, %r1158, %r1162;
	min.s32 	%r1164, %r1161, %r1163;
	st.shared.u32 	[%r6+8192], %r1164;
	ld.shared.u32 	%r1165, [%r6+128];
	ld.shared.u32 	%r1166, [%r73+120];
	ld.shared.u32 	%r1167, [%r77+7808];
	add.s32 	%r1168, %r1167, %r1166;
	min.s32 	%r1169, %r1165, %r1168;
	st.shared.u32 	[%r6+128], %r1169;
	ld.shared.u32 	%r1170, [%r6+8320];
	ld.shared.u32 	%r1171, [%r73+8312];
	add.s32 	%r1172, %r1171, %r1167;
	min.s32 	%r1173, %r1170, %r1172;
	st.shared.u32 	[%r6+8320], %r1173;
	bar.sync 	0;
	ld.shared.u32 	%r1174, [%r4];
	ld.shared.u32 	%r1175, [%r49+124];
	ld.shared.u32 	%r1176, [%r55+7936];
	add.s32 	%r1177, %r1176, %r1175;
	min.s32 	%r1178, %r1174, %r1177;
	st.shared.u32 	[%r4], %r1178;
	ld.shared.u32 	%r1179, [%r4+8192];
	ld.shared.u32 	%r1180, [%r49+8316];
	ld.shared.u32 	%r1181, [%r55+7936];
	add.s32 	%r1182, %r1181, %r1180;
	min.s32 	%r1183, %r1179, %r1182;
	st.shared.u32 	[%r4+8192], %r1183;
	ld.shared.u32 	%r1184, [%r4+128];
	ld.shared.u32 	%r1185, [%r55+8064];
	add.s32 	%r1186, %r1185, %r1175;
	min.s32 	%r1187, %r1184, %r1186;
	st.shared.u32 	[%r4+128], %r1187;
	ld.shared.u32 	%r1188, [%r4+8320];
	ld.shared.u32 	%r1189, [%r55+8064];
	add.s32 	%r1190, %r1189, %r1180;
	min.s32 	%r1191, %r1188, %r1190;
	st.shared.u32 	[%r4+8320], %r1191;
	ld.shared.u32 	%r1192, [%r6];
	ld.shared.u32 	%r1193, [%r73+124];
	ld.shared.u32 	%r1194, [%r77+7936];
	add.s32 	%r1195, %r1194, %r1193;
	min.s32 	%r1196, %r1192, %r1195;
	st.shared.u32 	[%r6], %r1196;
	ld.shared.u32 	%r1197, [%r6+8192];
	ld.shared.u32 	%r1198, [%r73+8316];
	add.s32 	%r1199, %r1194, %r1198;
	min.s32 	%r1200, %r1197, %r1199;
	st.shared.u32 	[%r6+8192], %r1200;
	ld.shared.u32 	%r1201, [%r6+128];
	ld.shared.u32 	%r1202, [%r73+124];
	ld.shared.u32 	%r1203, [%r77+8064];
	add.s32 	%r1204, %r1203, %r1202;
	min.s32 	%r1205, %r1201, %r1204;
	st.shared.u32 	[%r6+128], %r1205;
	ld.shared.u32 	%r1206, [%r6+8320];
	ld.shared.u32 	%r1207, [%r73+8316];
	add.s32 	%r1208, %r1207, %r1203;
	min.s32 	%r1209, %r1206, %r1208;
	st.shared.u32 	[%r6+8320], %r1209;
	bar.sync 	0;
	add.s32 	%r1218, %r1218, 32;
	setp.ne.s32 	%p2, %r1218, 64;
	@%p2 bra 	$L__BB1_2;
	ld.shared.u32 	%r1210, [%r4];
	st.global.u32 	[%rd1], %r1210;
	ld.shared.u32 	%r1211, [%r4+8192];
	st.global.u32 	[%rd2], %r1211;
	ld.shared.u32 	%r1212, [%r4+128];
	st.global.u32 	[%rd1+128], %r1212;
	ld.shared.u32 	%r1213, [%r4+8320];
	st.global.u32 	[%rd2+128], %r1213;
	ld.shared.u32 	%r1214, [%r6];
	st.global.u32 	[%rd3], %r1214;
	ld.shared.u32 	%r1215, [%r6+8192];
	st.global.u32 	[%rd4], %r1215;
	ld.shared.u32 	%r1216, [%r6+128];
	st.global.u32 	[%rd3+128], %r1216;
	ld.shared.u32 	%r1217, [%r6+8320];
	st.global.u32 	[%rd4+128], %r1217;
$L__BB1_4:
	ret;

}
	// .globl	_Z11block_FW_p3Piiii
.visible .entry _Z11block_FW_p3Piiii(
	.param .u64 .ptr .align 1 _Z11block_FW_p3Piiii_param_0,
	.param .u32 _Z11block_FW_p3Piiii_param_1,
	.param .u32 _Z11block_FW_p3Piiii_param_2,
	.param .u32 _Z11block_FW_p3Piiii_param_3
)
{
	.reg .pred 	%p<5>;
	.reg .b32 	%r<453>;
	.reg .b64 	%rd<15>;
	// demoted variable
	.shared .align 4 .b8 _ZZ11block_FW_p3PiiiiE3shr[16384];
	// demoted variable
	.shared .align 4 .b8 _ZZ11block_FW_p3PiiiiE3row[16384];
	// demoted variable
	.shared .align 4 .b8 _ZZ11block_FW_p3PiiiiE3col[16384];
	ld.param.u64 	%rd3, [_Z11block_FW_p3Piiii_param_0];
	ld.param.u32 	%r24, [_Z11block_FW_p3Piiii_param_1];
	ld.param.u32 	%r25, [_Z11block_FW_p3Piiii_param_2];
	ld.param.u32 	%r26, [_Z11block_FW_p3Piiii_param_3];
	mov.u32 	%r1, %ctaid.x;
	setp.eq.s32 	%p1, %r1, %r24;
	mov.u32 	%r27, %ctaid.y;
	add.s32 	%r2, %r26, %r27;
	setp.eq.s32 	%p2, %r2, %r24;
	or.pred  	%p3, %p1, %p2;
	@%p3 bra 	$L__BB2_4;
	cvta.to.global.u64 	%rd4, %rd3;
	mov.u32 	%r29, %tid.x;
	mov.u32 	%r30, %tid.y;
	shl.b32 	%r31, %r1, 6;
	add.s32 	%r32, %r31, %r29;
	shl.b32 	%r33, %r2, 6;
	add.s32 	%r34, %r33, %r30;
	shl.b32 	%r35, %r24, 6;
	add.s32 	%r36, %r35, %r29;
	add.s32 	%r37, %r35, %r30;
	mul.lo.s32 	%r38, %r34, %r25;
	add.s32 	%r39, %r38, %r36;
	mul.wide.s32 	%rd5, %r39, 4;
	add.s64 	%rd6, %rd4, %rd5;
	ld.global.u32 	%r40, [%rd6];
	shl.b32 	%r41, %r30, 8;
	mov.u32 	%r42, _ZZ11block_FW_p3PiiiiE3row;
	add.s32 	%r43, %r42, %r41;
	shl.b32 	%r44, %r29, 2;
	add.s32 	%r45, %r43, %r44;
	st.shared.u32 	[%r45], %r40;
	shl.b32 	%r46, %r25, 5;
	add.s32 	%r47, %r38, %r46;
	add.s32 	%r48, %r47, %r36;
	mul.wide.s32 	%rd7, %r48, 4;
	add.s64 	%rd8, %rd4, %rd7;
	ld.global.u32 	%r49, [%rd8];
	st.shared.u32 	[%r45+8192], %r49;
	ld.global.u32 	%r50, [%rd6+128];
	st.shared.u32 	[%r45+128], %r50;
	ld.global.u32 	%r51, [%rd8+128];
	st.shared.u32 	[%r45+8320], %r51;
	mad.lo.s32 	%r52, %r37, %r25, %r32;
	mul.wide.s32 	%rd9, %r52, 4;
	add.s64 	%rd10, %rd4, %rd9;
	ld.global.u32 	%r53, [%rd10];
	mov.u32 	%r54, _ZZ11block_FW_p3PiiiiE3col;
	add.s32 	%r55, %r54, %r41;
	add.s32 	%r56, %r55, %r44;
	st.shared.u32 	[%r56], %r53;
	add.s32 	%r57, %r52, %r46;
	mul.wide.s32 	%rd11, %r57, 4;
	add.s64 	%rd12, %rd4, %rd11;
	ld.global.u32 	%r58, [%rd12];
	st.shared.u32 	[%r56+8192], %r58;
	ld.global.u32 	%r59, [%rd10+128];
	st.shared.u32 	[%r56+128], %r59;
	ld.global.u32 	%r60, [%rd12+128];
	st.shared.u32 	[%r56+8320], %r60;
	bar.sync 	0;
	add.s32 	%r61, %r38, %r32;
	mul.wide.s32 	%rd13, %r61, 4;
	add.s64 	%rd1, %rd4, %rd13;
	ld.global.u32 	%r452, [%rd1];
	mov.u32 	%r62, _ZZ11block_FW_p3PiiiiE3shr;
	add.s32 	%r63, %r62, %r41;
	add.s32 	%r4, %r63, %r44;
	add.s32 	%r64, %r47, %r32;
	mul.wide.s32 	%rd14, %r64, 4;
	add.s64 	%rd2, %rd4, %rd14;
	ld.global.u32 	%r451, [%rd2];
	ld.global.u32 	%r450, [%rd1+128];
	ld.global.u32 	%r449, [%rd2+128];
	add.s32 	%r447, %r43, 8192;
	add.s32 	%r65, %r44, %r54;
	add.s32 	%r446, %r65, 4096;
	mov.b32 	%r448, 8192;
$L__BB2_2:
	.pragma "nounroll";
	ld.shared.u32 	%r66, [%r447+-8192];
	ld.shared.u32 	%r67, [%r446+-4096];
	add.s32 	%r68, %r67, %r66;
	min.s32 	%r69, %r452, %r68;
	ld.shared.u32 	%r70, [%r447];
	add.s32 	%r71, %r67, %r70;
	min.s32 	%r72, %r451, %r71;
	ld.shared.u32 	%r73, [%r446+-3968];
	add.s32 	%r74, %r73, %r66;
	min.s32 	%r75, %r450, %r74;
	add.s32 	%r76, %r70, %r73;
	min.s32 	%r77, %r449, %r76;
	ld.shared.u32 	%r78, [%r447+-8188];
	ld.shared.u32 	%r79, [%r446+-3840];
	add.s32 	%r80, %r79, %r78;
	min.s32 	%r81, %r69, %r80;
	ld.shared.u32 	%r82, [%r447+4];
	add.s32 	%r83, %r79, %r82;
	min.s32 	%r84, %r72, %r83;
	ld.shared.u32 	%r85, [%r446+-3712];
	add.s32 	%r86, %r85, %r78;
	min.s32 	%r87, %r75, %r86;
	add.s32 	%r88, %r82, %r85;
	min.s32 	%r89, %r77, %r88;
	ld.shared.u32 	%r90, [%r447+-8184];
	ld.shared.u32 	%r91, [%r446+-3584];
	add.s32 	%r92, %r91, %r90;
	min.s32 	%r93, %r81, %r92;
	ld.shared.u32 	%r94, [%r447+8];
	add.s32 	%r95, %r91, %r94;
	min.s32 	%r96, %r84, %r95;
	ld.shared.u32 	%r97, [%r446+-3456];
	add.s32 	%r98, %r97, %r90;
	min.s32 	%r99, %r87, %r98;
	add.s32 	%r100, %r94, %r97;
	min.s32 	%r101, %r89, %r100;
	ld.shared.u32 	%r102, [%r447+-8180];
	ld.shared.u32 	%r103, [%r446+-3328];
	add.s32 	%r104, %r103, %r102;
	min.s32 	%r105, %r93, %r104;
	ld.shared.u32 	%r106, [%r447+12];
	add.s32 	%r107, %r103, %r106;
	min.s32 	%r108, %r96, %r107;
	ld.shared.u32 	%r109, [%r446+-3200];
	add.s32 	%r110, %r109, %r102;
	min.s32 	%r111, %r99, %r110;
	add.s32 	%r112, %r106, %r109;
	min.s32 	%r113, %r101, %r112;
	ld.shared.u32 	%r114, [%r447+-8176];
	ld.shared.u32 	%r115, [%r446+-3072];
	add.s32 	%r116, %r115, %r114;
	min.s32 	%r117, %r105, %r116;
	ld.shared.u32 	%r118, [%r447+16];
	add.s32 	%r119, %r115, %r118;
	min.s32 	%r120, %r108, %r119;
	ld.shared.u32 	%r121, [%r446+-2944];
	add.s32 	%r122, %r121, %r114;
	min.s32 	%r123, %r111, %r122;
	add.s32 	%r124, %r118, %r121;
	min.s32 	%r125, %r113, %r124;
	ld.shared.u32 	%r126, [%r447+-8172];
	ld.shared.u32 	%r127, [%r446+-2816];
	add.s32 	%r128, %r127, %r126;
	min.s32 	%r129, %r117, %r128;
	ld.shared.u32 	%r130, [%r447+20];
	add.s32 	%r131, %r127, %r130;
	min.s32 	%r132, %r120, %r131;
	ld.shared.u32 	%r133, [%r446+-2688];
	add.s32 	%r134, %r133, %r126;
	min.s32 	%r135, %r123, %r134;
	add.s32 	%r136, %r130, %r133;
	min.s32 	%r137, %r125, %r136;
	ld.shared.u32 	%r138, [%r447+-8168];
	ld.shared.u32 	%r139, [%r446+-2560];
	add.s32 	%r140, %r139, %r138;
	min.s32 	%r141, %r129, %r140;
	ld.shared.u32 	%r142, [%r447+24];
	add.s32 	%r143, %r139, %r142;
	min.s32 	%r144, %r132, %r143;
	ld.shared.u32 	%r145, [%r446+-2432];
	add.s32 	%r146, %r145, %r138;
	min.s32 	%r147, %r135, %r146;
	add.s32 	%r148, %r142, %r145;
	min.s32 	%r149, %r137, %r148;
	ld.shared.u32 	%r150, [%r447+-8164];
	ld.shared.u32 	%r151, [%r446+-2304];
	add.s32 	%r152, %r151, %r150;
	min.s32 	%r153, %r141, %r152;
	ld.shared.u32 	%r154, [%r447+28];
	add.s32 	%r155, %r151, %r154;
	min.s32 	%r156, %r144, %r155;
	ld.shared.u32 	%r157, [%r446+-2176];
	add.s32 	%r158, %r157, %r150;
	min.s32 	%r159, %r147, %r158;
	add.s32 	%r160, %r154, %r157;
	min.s32 	%r161, %r149, %r160;
	ld.shared.u32 	%r162, [%r447+-8160];
	ld.shared.u32 	%r163, [%r446+-2048];
	add.s32 	%r164, %r163, %r162;
	min.s32 	%r165, %r153, %r164;
	ld.shared.u32 	%r166, [%r447+32];
	add.s32 	%r167, %r163, %r166;
	min.s32 	%r168, %r156, %r167;
	ld.shared.u32 	%r169, [%r446+-1920];
	add.s32 	%r170, %r169, %r162;
	min.s32 	%r171, %r159, %r170;
	add.s32 	%r172, %r166, %r169;
	min.s32 	%r173, %r161, %r172;
	ld.shared.u32 	%r174, [%r447+-8156];
	ld.shared.u32 	%r175, [%r446+-1792];
	add.s32 	%r176, %r175, %r174;
	min.s32 	%r177, %r165, %r176;
	ld.shared.u32 	%r178, [%r447+36];
	add.s32 	%r179, %r175, %r178;
	min.s32 	%r180, %r168, %r179;
	ld.shared.u32 	%r181, [%r446+-1664];
	add.s32 	%r182, %r181, %r174;
	min.s32 	%r183, %r171, %r182;
	add.s32 	%r184, %r178, %r181;
	min.s32 	%r185, %r173, %r184;
	ld.shared.u32 	%r186, [%r447+-8152];
	ld.shared.u32 	%r187, [%r446+-1536];
	add.s32 	%r188, %r187, %r186;
	min.s32 	%r189, %r177, %r188;
	ld.shared.u32 	%r190, [%r447+40];
	add.s32 	%r191, %r187, %r190;
	min.s32 	%r192, %r180, %r191;
	ld.shared.u32 	%r193, [%r446+-1408];
	add.s32 	%r194, %r193, %r186;
	min.s32 	%r195, %r183, %r194;
	add.s32 	%r196, %r190, %r193;
	min.s32 	%r197, %r185, %r196;
	ld.shared.u32 	%r198, [%r447+-8148];
	ld.shared.u32 	%r199, [%r446+-1280];
	add.s32 	%r200, %r199, %r198;
	min.s32 	%r201, %r189, %r200;
	ld.shared.u32 	%r202, [%r447+44];
	add.s32 	%r203, %r199, %r202;
	min.s32 	%r204, %r192, %r203;
	ld.shared.u32 	%r205, [%r446+-1152];
	add.s32 	%r206, %r205, %r198;
	min.s32 	%r207, %r195, %r206;
	add.s32 	%r208, %r202, %r205;
	min.s32 	%r209, %r197, %r208;
	ld.shared.u32 	%r210, [%r447+-8144];
	ld.shared.u32 	%r211, [%r446+-1024];
	add.s32 	%r212, %r211, %r210;
	min.s32 	%r213, %r201, %r212;
	ld.shared.u32 	%r214, [%r447+48];
	add.s32 	%r215, %r211, %r214;
	min.s32 	%r216, %r204, %r215;
	ld.shared.u32 	%r217, [%r446+-896];
	add.s32 	%r218, %r217, %r210;
	min.s32 	%r219, %r207, %r218;
	add.s32 	%r220, %r214, %r217;
	min.s32 	%r221, %r209, %r220;
	ld.shared.u32 	%r222, [%r447+-8140];
	ld.shared.u32 	%r223, [%r446+-768];
	add.s32 	%r224, %r223, %r222;
	min.s32 	%r225, %r213, %r224;
	ld.shared.u32 	%r226, [%r447+52];
	add.s32 	%r227, %r223, %r226;
	min.s32 	%r228, %r216, %r227;
	ld.shared.u32 	%r229, [%r446+-640];
	add.s32 	%r230, %r229, %r222;
	min.s32 	%r231, %r219, %r230;
	add.s32 	%r232, %r226, %r229;
	min.s32 	%r233, %r221, %r232;
	ld.shared.u32 	%r234, [%r447+-8136];
	ld.shared.u32 	%r235, [%r446+-512];
	add.s32 	%r236, %r235, %r234;
	min.s32 	%r237, %r225, %r236;
	ld.shared.u32 	%r238, [%r447+56];
	add.s32 	%r239, %r235, %r238;
	min.s32 	%r240, %r228, %r239;
	ld.shared.u32 	%r241, [%r446+-384];
	add.s32 	%r242, %r241, %r234;
	min.s32 	%r243, %r231, %r242;
	add.s32 	%r244, %r238, %r241;
	min.s32 	%r245, %r233, %r244;
	ld.shared.u32 	%r246, [%r447+-8132];
	ld.shared.u32 	%r247, [%r446+-256];
	add.s32 	%r248, %r247, %r246;
	min.s32 	%r249, %r237, %r248;
	ld.shared.u32 	%r250, [%r447+60];
	add.s32 	%r251, %r247, %r250;
	min.s32 	%r252, %r240, %r251;
	ld.shared.u32 	%r253, [%r446+-128];
	add.s32 	%r254, %r253, %r246;
	min.s32 	%r255, %r243, %r254;
	add.s32 	%r256, %r250, %r253;
	min.s32 	%r257, %r245, %r256;
	ld.shared.u32 	%r258, [%r447+-8128];
	ld.shared.u32 	%r259, [%r446];
	add.s32 	%r260, %r259, %r258;
	min.s32 	%r261, %r249, %r260;
	ld.shared.u32 	%r262, [%r447+64];
	add.s32 	%r263, %r259, %r262;
	min.s32 	%r264, %r252, %r263;
	ld.shared.u32 	%r265, [%r446+128];
	add.s32 	%r266, %r265, %r258;
	min.s32 	%r267, %r255, %r266;
	add.s32 	%r268, %r262, %r265;
	min.s32 	%r269, %r257, %r268;
	ld.shared.u32 	%r270, [%r447+-8124];
	ld.shared.u32 	%r271, [%r446+256];
	add.s32 	%r272, %r271, %r270;
	min.s32 	%r273, %r261, %r272;
	ld.shared.u32 	%r274, [%r447+68];
	add.s32 	%r275, %r271, %r274;
	min.s32 	%r276, %r264, %r275;
	ld.shared.u32 	%r277, [%r446+384];
	add.s32 	%r278, %r277, %r270;
	min.s32 	%r279, %r267, %r278;
	add.s32 	%r280, %r274, %r277;
	min.s32 	%r281, %r269, %r280;
	ld.shared.u32 	%r282, [%r447+-8120];
	ld.shared.u32 	%r283, [%r446+512];
	add.s32 	%r284, %r283, %r282;
	min.s32 	%r285, %r273, %r284;
	ld.shared.u32 	%r286, [%r447+72];
	add.s32 	%r287, %r283, %r286;
	min.s32 	%r288, %r276, %r287;
	ld.shared.u32 	%r289, [%r446+640];
	add.s32 	%r290, %r289, %r282;
	min.s32 	%r291, %r279, %r290;
	add.s32 	%r292, %r286, %r289;
	min.s32 	%r293, %r281, %r292;
	ld.shared.u32 	%r294, [%r447+-8116];
	ld.shared.u32 	%r295, [%r446+768];
	add.s32 	%r296, %r295, %r294;
	min.s32 	%r297, %r285, %r296;
	ld.shared.u32 	%r298, [%r447+76];
	add.s32 	%r299, %r295, %r298;
	min.s32 	%r300, %r288, %r299;
	ld.shared.u32 	%r301, [%r446+896];
	add.s32 	%r302, %r301, %r294;
	min.s32 	%r303, %r291, %r302;
	add.s32 	%r304, %r298, %r301;
	min.s32 	%r305, %r293, %r304;
	ld.shared.u32 	%r306, [%r447+-8112];
	ld.shared.u32 	%r307, [%r446+1024];
	add.s32 	%r308, %r307, %r306;
	min.s32 	%r309, %r297, %r308;
	ld.shared.u32 	%r310, [%r447+80];
	add.s32 	%r311, %r307, %r310;
	min.s32 	%r312, %r300, %r311;
	ld.shared.u32 	%r313, [%r446+1152];
	add.s32 	%r314, %r313, %r306;
	min.s32 	%r315, %r303, %r314;
	add.s32 	%r316, %r310, %r313;
	min.s32 	%r317, %r305, %r316;
	ld.shared.u32 	%r318, [%r447+-8108];
	ld.shared.u32 	%r319, [%r446+1280];
	add.s32 	%r320, %r319, %r318;
	min.s32 	%r321, %r309, %r320;
	ld.shared.u32 	%r322, [%r447+84];
	add.s32 	%r323, %r319, %r322;
	min.s32 	%r324, %r312, %r323;
	ld.shared.u32 	%r325, [%r446+1408];
	add.s32 	%r326, %r325, %r318;
	min.s32 	%r327, %r315, %r326;
	add.s32 	%r328, %r322, %r325;
	min.s32 	%r329, %r317, %r328;
	ld.shared.u32 	%r330, [%r447+-8104];
	ld.shared.u32 	%r331, [%r446+1536];
	add.s32 	%r332, %r331, %r330;
	min.s32 	%r333, %r321, %r332;
	ld.shared.u32 	%r334, [%r447+88];
	add.s32 	%r335, %r331, %r334;
	min.s32 	%r336, %r324, %r335;
	ld.shared.u32 	%r337, [%r446+1664];
	add.s32 	%r338, %r337, %r330;
	min.s32 	%r339, %r327, %r338;
	add.s32 	%r340, %r334, %r337;
	min.s32 	%r341, %r329, %r340;
	ld.shared.u32 	%r342, [%r447+-8100];
	ld.shared.u32 	%r343, [%r446+1792];
	add.s32 	%r344, %r343, %r342;
	min.s32 	%r345, %r333, %r344;
	ld.shared.u32 	%r346, [%r447+92];
	add.s32 	%r347, %r343, %r346;
	min.s32 	%r348, %r336, %r347;
	ld.shared.u32 	%r349, [%r446+1920];
	add.s32 	%r350, %r349, %r342;
	min.s32 	%r351, %r339, %r350;
	add.s32 	%r352, %r346, %r349;
	min.s32 	%r353, %r341, %r352;
	ld.shared.u32 	%r354, [%r447+-8096];
	ld.shared.u32 	%r355, [%r446+2048];
	add.s32 	%r356, %r355, %r354;
	min.s32 	%r357, %r345, %r356;
	ld.shared.u32 	%r358, [%r447+96];
	add.s32 	%r359, %r355, %r358;
	min.s32 	%r360, %r348, %r359;
	ld.shared.u32 	%r361, [%r446+2176];
	add.s32 	%r362, %r361, %r354;
	min.s32 	%r363, %r351, %r362;
	add.s32 	%r364, %r358, %r361;
	min.s32 	%r365, %r353, %r364;
	ld.shared.u32 	%r366, [%r447+-8092];
	ld.shared.u32 	%r367, [%r446+2304];
	add.s32 	%r368, %r367, %r366;
	min.s32 	%r369, %r357, %r368;
	ld.shared.u32 	%r370, [%r447+100];
	add.s32 	%r371, %r367, %r370;
	min.s32 	%r372, %r360, %r371;
	ld.shared.u32 	%r373, [%r446+2432];
	add.s32 	%r374, %r373, %r366;
	min.s32 	%r375, %r363, %r374;
	add.s32 	%r376, %r370, %r373;
	min.s32 	%r377, %r365, %r376;
	ld.shared.u32 	%r378, [%r447+-8088];
	ld.shared.u32 	%r379, [%r446+2560];
	add.s32 	%r380, %r379, %r378;
	min.s32 	%r381, %r369, %r380;
	ld.shared.u32 	%r382, [%r447+104];
	add.s32 	%r383, %r379, %r382;
	min.s32 	%r384, %r372, %r383;
	ld.shared.u32 	%r385, [%r446+2688];
	add.s32 	%r386, %r385, %r378;
	min.s32 	%r387, %r375, %r386;
	add.s32 	%r388, %r382, %r385;
	min.s32 	%r389, %r377, %r388;
	ld.shared.u32 	%r390, [%r447+-8084];
	ld.shared.u32 	%r391, [%r446+2816];
	add.s32 	%r392, %r391, %r390;
	min.s32 	%r393, %r381, %r392;
	ld.shared.u32 	%r394, [%r447+108];
	add.s32 	%r395, %r391, %r394;
	min.s32 	%r396, %r384, %r395;
	ld.shared.u32 	%r397, [%r446+2944];
	add.s32 	%r398, %r397, %r390;
	min.s32 	%r399, %r387, %r398;
	add.s32 	%r400, %r394, %r397;
	min.s32 	%r401, %r389, %r400;
	ld.shared.u32 	%r402, [%r447+-8080];
	ld.shared.u32 	%r403, [%r446+3072];
	add.s32 	%r404, %r403, %r402;
	min.s32 	%r405, %r393, %r404;
	ld.shared.u32 	%r406, [%r447+112];
	add.s32 	%r407, %r403, %r406;
	min.s32 	%r408, %r396, %r407;
	ld.shared.u32 	%r409, [%r446+3200];
	add.s32 	%r410, %r409, %r402;
	min.s32 	%r411, %r399, %r410;
	add.s32 	%r412, %r406, %r409;
	min.s32 	%r413, %r401, %r412;
	ld.shared.u32 	%r414, [%r447+-8076];
	ld.shared.u32 	%r415, [%r446+3328];
	add.s32 	%r416, %r415, %r414;
	min.s32 	%r417, %r405, %r416;
	ld.shared.u32 	%r418, [%r447+116];
	add.s32 	%r419, %r415, %r418;
	min.s32 	%r420, %r408, %r419;
	ld.shared.u32 	%r421, [%r446+3456];
	add.s32 	%r422, %r421, %r414;
	min.s32 	%r423, %r411, %r422;
	add.s32 	%r424, %r418, %r421;
	min.s32 	%r425, %r413, %r424;
	ld.shared.u32 	%r426, [%r447+-8072];
	ld.shared.u32 	%r427, [%r446+3584];
	add.s32 	%r428, %r427, %r426;
	min.s32 	%r429, %r417, %r428;
	ld.shared.u32 	%r430, [%r447+120];
	add.s32 	%r431, %r427, %r430;
	min.s32 	%r432, %r420, %r431;
	ld.shared.u32 	%r433, [%r446+3712];
	add.s32 	%r434, %r433, %r426;
	min.s32 	%r435, %r423, %r434;
	add.s32 	%r436, %r430, %r433;
	min.s32 	%r437, %r425, %r436;
	ld.shared.u32 	%r438, [%r447+-8068];
	ld.shared.u32 	%r439, [%r446+3840];
	add.s32 	%r440, %r439, %r438;
	min.s32 	%r452, %r429, %r440;
	ld.shared.u32 	%r441, [%r447+124];
	add.s32 	%r442, %r439, %r441;
	min.s32 	%r451, %r432, %r442;
	ld.shared.u32 	%r443, [%r446+3968];
	add.s32 	%r444, %r443, %r438;
	min.s32 	%r450, %r435, %r444;
	add.s32 	%r445, %r441, %r443;
	min.s32 	%r449, %r437, %r445;
	add.s32 	%r448, %r448, 128;
	add.s32 	%r447, %r447, 128;
	add.s32 	%r446, %r446, 8192;
	setp.ne.s32 	%p4, %r448, 8448;
	@%p4 bra 	$L__BB2_2;
	st.shared.u32 	[%r4], %r452;
	st.shared.u32 	[%r4+8192], %r451;
	st.shared.u32 	[%r4+128], %r450;
	st.shared.u32 	[%r4+8320], %r449;
	st.global.u32 	[%rd1], %r452;
	st.global.u32 	[%rd2], %r451;
	st.global.u32 	[%rd1+128], %r450;
	st.global.u32 	[%rd2+128], %r449;
$L__BB2_4:
	ret;

}


// ===== COMPILED SASS (sm_100) =====

	.target	sm_100

	.elftype	@"ET_EXEC"


//--------------------- .note.nv.tkinfo           --------------------------
	.section	.note.nv.tkinfo,"",@"SHT_NOTE"
	.sectionflags	@"SHF_NOTE_NV_TKINFO"
	.tkinfo
        /*0018*/ 	.word	0x00000002
        /*0030*/ 	.string	""
        /*0030*/ 	.string	"ptxas"
        /*0030*/ 	.string	"Cuda compilation tools, release 13.0, V13.0.88"
        /*0030*/ 	.string	"Build cuda_13.0.r13.0/compiler.36424714_0"
        /*0030*/ 	.string	"-arch sm_100 -m 64 "



//--------------------- .note.nv.cuinfo           --------------------------
	.section	.note.nv.cuinfo,"",@"SHT_NOTE"
	.sectionflags	@"SHF_NOTE_NV_CUINFO"
        /*0018*/ 	.short	0x0002
        /*001a*/ 	.short	0x0064
        /*001c*/ 	.short	0x0082
	.zero		2


//--------------------- .nv.info                  --------------------------
	.section	.nv.info,"",@"SHT_CUDA_INFO"
	.align	4


	//----- nvinfo : EIATTR_REGCOUNT
	.align		4
        /*0000*/ 	.byte	0x04, 0x2f
        /*0002*/ 	.short	(.L_1 - .L_0)
	.align		4
.L_0:
        /*0004*/ 	.word	index@(_Z11block_FW_p1Piii)
        /*0008*/ 	.word	0x00000016


	//----- nvinfo : EIATTR_FRAME_SIZE
	.align		4
.L_1:
        /*000c*/ 	.byte	0x04, 0x11
        /*000e*/ 	.short	(.L_3 - .L_2)
	.align		4
.L_2:
        /*0010*/ 	.word	index@(_Z11block_FW_p1Piii)
        /*0014*/ 	.word	0x00000000


	//----- nvinfo : EIATTR_REGCOUNT
	.align		4
.L_3:
        /*0018*/ 	.byte	0x04, 0x2f
        /*001a*/ 	.short	(.L_5 - .L_4)
	.align		4
.L_4:
        /*001c*/ 	.word	index@(_Z11block_FW_p2Piii)
        /*0020*/ 	.word	0x00000020


	//----- nvinfo : EIATTR_FRAME_SIZE
	.align		4
.L_5:
        /*0024*/ 	.byte	0x04, 0x11
        /*0026*/ 	.short	(.L_7 - .L_6)
	.align		4
.L_6:
        /*0028*/ 	.word	index@(_Z11block_FW_p2Piii)
        /*002c*/ 	.word	0x00000000


	//----- nvinfo : EIATTR_REGCOUNT
	.align		4
.L_7:
        /*0030*/ 	.byte	0x04, 0x2f
        /*0032*/ 	.short	(.L_9 - .L_8)
	.align		4
.L_8:
        /*0034*/ 	.word	index@(_Z11block_FW_p3Piiii)
        /*0038*/ 	.word	0x00000020


	//----- nvinfo : EIATTR_FRAME_SIZE
	.align		4
.L_9:
        /*003c*/ 	.byte	0x04, 0x11
        /*003e*/ 	.short	(.L_11 - .L_10)
	.align		4
.L_10:
        /*0040*/ 	.word	index@(_Z11block_FW_p3Piiii)
        /*0044*/ 	.word	0x00000000


	//----- nvinfo : EIATTR_MIN_STACK_SIZE
	.align		4
.L_11:
        /*0048*/ 	.byte	0x04, 0x12
        /*004a*/ 	.short	(.L_13 - .L_12)
	.align		4
.L_12:
        /*004c*/ 	.word	index@(_Z11block_FW_p3Piiii)
        /*0050*/ 	.word	0x00000000


	//----- nvinfo : EIATTR_MIN_STACK_SIZE
	.align		4
.L_13:
        /*0054*/ 	.byte	0x04, 0x12
        /*0056*/ 	.short	(.L_15 - .L_14)
	.align		4
.L_14:
        /*0058*/ 	.word	index@(_Z11block_FW_p2Piii)
        /*005c*/ 	.word	0x00000000


	//----- nvinfo : EIATTR_MIN_STACK_SIZE
	.align		4
.L_15:
        /*0060*/ 	.byte	0x04, 0x12
        /*0062*/ 	.short	(.L_17 - .L_16)
	.align		4
.L_16:
        /*0064*/ 	.word	index@(_Z11block_FW_p1Piii)
        /*0068*/ 	.word	0x00000000
.L_17:


//--------------------- .nv.compat                --------------------------
	.section	.nv.compat,"",@"SHT_CUDA_COMPAT_INFO"
	.align	4
        /*0000*/ 	.byte	0x02, 0x09, 0x00, 0x00, 0x02, 0x02, 0x01, 0x00, 0x02, 0x05, 0x05, 0x00, 0x03, 0x07, 0x01, 0x01
        /*0010*/ 	.byte	0x02, 0x03, 0x00, 0x00, 0x02, 0x06, 0x01, 0x00, 0x04, 0x0b, 0x08, 0x00, 0x09, 0x00, 0x00, 0x00
        /*0020*/ 	.byte	0x00, 0x00, 0x00, 0x00


//--------------------- .nv.info._Z11block_FW_p3Piiii --------------------------
	.section	.nv.info._Z11block_FW_p3Piiii,"",@"SHT_CUDA_INFO"
	.sectionflags	@""
	.align	4


	//----- nvinfo : EIATTR_CUDA_API_VERSION
	.align		4
        /*0000*/ 	.byte	0x04, 0x37
        /*0002*/ 	.short	(.L_19 - .L_18)
.L_18:
        /*0004*/ 	.word	0x00000082


	//----- nvinfo : EIATTR_KPARAM_INFO
	.align		4
.L_19:
        /*0008*/ 	.byte	0x04, 0x17
        /*000a*/ 	.short	(.L_21 - .L_20)
.L_20:
        /*000c*/ 	.word	0x00000000
        /*0010*/ 	.short	0x0003
        /*0012*/ 	.short	0x0010
        /*0014*/ 	.byte	0x00, 0xf0, 0x11, 0x00


	//----- nvinfo : EIATTR_KPARAM_INFO
	.align		4
.L_21:
        /*0018*/ 	.byte	0x04, 0x17
        /*001a*/ 	.short	(.L_23 - .L_22)
.L_22:
        /*001c*/ 	.word	0x00000000
        /*0020*/ 	.short	0x0002
        /*0022*/ 	.short	0x000c
        /*0024*/ 	.byte	0x00, 0xf0, 0x11, 0x00


	//----- nvinfo : EIATTR_KPARAM_INFO
	.align		4
.L_23:
        /*0028*/ 	.byte	0x04, 0x17
        /*002a*/ 	.short	(.L_25 - .L_24)
.L_24:
        /*002c*/ 	.word	0x00000000
        /*0030*/ 	.short	0x0001
        /*0032*/ 	.short	0x0008
        /*0034*/ 	.byte	0x00, 0xf0, 0x11, 0x00


	//----- nvinfo : EIATTR_KPARAM_INFO
	.align		4
.L_25:
        /*0038*/ 	.byte	0x04, 0x17
        /*003a*/ 	.short	(.L_27 - .L_26)
.L_26:
        /*003c*/ 	.word	0x00000000
        /*0040*/ 	.short	0x0000
        /*0042*/ 	.short	0x0000
        /*0044*/ 	.byte	0x00, 0xf5, 0x21, 0x00


	//----- nvinfo : EIATTR_SPARSE_MMA_MASK
	.align		4
.L_27:
        /*0048*/ 	.byte	0x03, 0x50
        /*004a*/ 	.short	0x0000


	//----- nvinfo : EIATTR_MAXREG_COUNT
	.align		4
        /*004c*/ 	.byte	0x03, 0x1b
        /*004e*/ 	.short	0x00ff


	//----- nvinfo : EIATTR_NUM_BARRIERS
	.align		4
        /*0050*/ 	.byte	0x02, 0x4c
        /*0052*/ 	.byte	0x01
	.zero		1


	//----- nvinfo : EIATTR_MERCURY_ISA_VERSION
	.align		4
        /*0054*/ 	.byte	0x03, 0x5f
        /*0056*/ 	.short	0x0101


	//----- nvinfo : EIATTR_VRC_CTA_INIT_COUNT
	.align		4
        /*0058*/ 	.byte	0x02, 0x4a
	.zero		1
	.zero		1


	//----- nvinfo : EIATTR_EXIT_INSTR_OFFSETS
	.align		4
        /*005c*/ 	.byte	0x04, 0x1c
        /*005e*/ 	.short	(.L_29 - .L_28)


	//   ....[0]....
.L_28:
        /*0060*/ 	.word	0x00000080


	//   ....[1]....
        /*0064*/ 	.word	0x00001230


	//----- nvinfo : EIATTR_CBANK_PARAM_SIZE
	.align		4
.L_29:
        /*0068*/ 	.byte	0x03, 0x19
        /*006a*/ 	.short	0x0014


	//----- nvinfo : EIATTR_PARAM_CBANK
	.align		4
        /*006c*/ 	.byte	0x04, 0x0a
        /*006e*/ 	.short	(.L_31 - .L_30)
	.align		4
.L_30:
        /*0070*/ 	.word	index@(.nv.constant0._Z11block_FW_p3Piiii)
        /*0074*/ 	.short	0x0380
        /*0076*/ 	.short	0x0014


	//----- nvinfo : EIATTR_SW_WAR
	.align		4
.L_31:
        /*0078*/ 	.byte	0x04, 0x36
        /*007a*/ 	.short	(.L_33 - .L_32)
.L_32:
        /*007c*/ 	.word	0x00000008
.L_33:


//--------------------- .nv.info._Z11block_FW_p2Piii --------------------------
	.section	.nv.info._Z11block_FW_p2Piii,"",@"SHT_CUDA_INFO"
	.sectionflags	@""
	.align	4


	//----- nvinfo : EIATTR_CUDA_API_VERSION
	.align		4
        /*0000*/ 	.byte	0x04, 0x37
        /*0002*/ 	.short	(.L_35 - .L_34)
.L_34:
        /*0004*/ 	.word	0x00000082


	//----- nvinfo : EIATTR_KPARAM_INFO
	.align		4
.L_35:
        /*0008*/ 	.byte	0x04, 0x17
        /*000a*/ 	.short	(.L_37 - .L_36)
.L_36:
        /*000c*/ 	.word	0x00000000
        /*0010*/ 	.short	0x0002
        /*0012*/ 	.short	0x000c
        /*0014*/ 	.byte	0x00, 0xf0, 0x11, 0x00


	//----- nvinfo : EIATTR_KPARAM_INFO
	.align		4
.L_37:
        /*0018*/ 	.byte	0x04, 0x17
        /*001a*/ 	.short	(.L_39 - .L_38)
.L_38:
        /*001c*/ 	.word	0x00000000
        /*0020*/ 	.short	0x0001
        /*0022*/ 	.short	0x0008
        /*0024*/ 	.byte	0x00, 0xf0, 0x11, 0x00


	//----- nvinfo : EIATTR_KPARAM_INFO
	.align		4
.L_39:
        /*0028*/ 	.byte	0x04, 0x17
        /*002a*/ 	.short	(.L_41 - .L_40)
.L_40:
        /*002c*/ 	.word	0x00000000
        /*0030*/ 	.short	0x0000
        /*0032*/ 	.short	0x0000
        /*0034*/ 	.byte	0x00, 0xf5, 0x21, 0x00


	//----- nvinfo : EIATTR_SPARSE_MMA_MASK
	.align		4
.L_41:
        /*0038*/ 	.byte	0x03, 0x50
        /*003a*/ 	.short	0x0000


	//----- nvinfo : EIATTR_MAXREG_COUNT
	.align		4
        /*003c*/ 	.byte	0x03, 0x1b
        /*003e*/ 	.short	0x00ff


	//----- nvinfo : EIATTR_NUM_BARRIERS
	.align		4
        /*0040*/ 	.byte	0x02, 0x4c
        /*0042*/ 	.byte	0x01
	.zero		1


	//----- nvinfo : EIATTR_MERCURY_ISA_VERSION
	.align		4
        /*0044*/ 	.byte	0x03, 0x5f
        /*0046*/ 	.short	0x0101


	//----- nvinfo : EIATTR_VRC_CTA_INIT_COUNT
	.align		4
        /*0048*/ 	.byte	0x02, 0x4a
	.zero		1
	.zero		1


	//----- nvinfo : EIATTR_EXIT_INSTR_OFFSETS
	.align		4
        /*004c*/ 	.byte	0x04, 0x1c
        /*004e*/ 	.short	(.L_43 - .L_42)


	//   ....[0]....
.L_42:
        /*0050*/ 	.word	0x00000040


	//   ....[1]....
        /*0054*/ 	.word	0x00004fc0


	//----- nvinfo : EIATTR_CBANK_PARAM_SIZE
	.align		4
.L_43:
        /*0058*/ 	.byte	0x03, 0x19
        /*005a*/ 	.short	0x0010


	//----- nvinfo : EIATTR_PARAM_CBANK
	.align		4
        /*005c*/ 	.byte	0x04, 0x0a
        /*005e*/ 	.short	(.L_45 - .L_44)
	.align		4
.L_44:
        /*0060*/ 	.word	index@(.nv.constant0._Z11block_FW_p2Piii)
        /*0064*/ 	.short	0x0380
        /*0066*/ 	.short	0x0010


	//----- nvinfo : EIATTR_SW_WAR
	.align		4
.L_45:
        /*0068*/ 	.byte	0x04, 0x36
        /*006a*/ 	.short	(.L_47 - .L_46)
.L_46:
        /*006c*/ 	.word	0x00000008
.L_47:


//--------------------- .nv.info._Z11block_FW_p1Piii --------------------------
	.section	.nv.info._Z11block_FW_p1Piii,"",@"SHT_CUDA_INFO"
	.sectionflags	@""
	.align	4


	//----- nvinfo : EIATTR_CUDA_API_VERSION
	.align		4
        /*0000*/ 	.byte	0x04, 0x37
        /*0002*/ 	.short	(.L_49 - .L_48)
.L_48:
        /*0004*/ 	.word	0x00000082


	//----- nvinfo : EIATTR_KPARAM_INFO
	.align		4
.L_49:
        /*0008*/ 	.byte	0x04, 0x17
        /*000a*/ 	.short	(.L_51 - .L_50)
.L_50:
        /*000c*/ 	.word	0x00000000
        /*0010*/ 	.short	0x0002
        /*0012*/ 	.short	0x000c
        /*0014*/ 	.byte	0x00, 0xf0, 0x11, 0x00


	//----- nvinfo : EIATTR_KPARAM_INFO
	.align		4
.L_51:
        /*0018*/ 	.byte	0x04, 0x17
        /*001a*/ 	.short	(.L_53 - .L_52)
.L_52:
        /*001c*/ 	.word	0x00000000
        /*0020*/ 	.short	0x0001
        /*0022*/ 	.short	0x0008
        /*0024*/ 	.byte	0x00, 0xf0, 0x11, 0x00


	//----- nvinfo : EIATTR_KPARAM_INFO
	.align		4
.L_53:
        /*0028*/ 	.byte	0x04, 0x17
        /*002a*/ 	.short	(.L_55 - .L_54)
.L_54:
        /*002c*/ 	.word	0x00000000
        /*0030*/ 	.short	0x0000
        /*0032*/ 	.short	0x0000
        /*0034*/ 	.byte	0x00, 0xf5, 0x21, 0x00


	//----- nvinfo : EIATTR_SPARSE_MMA_MASK
	.align		4
.L_55:
        /*0038*/ 	.byte	0x03, 0x50
        /*003a*/ 	.short	0x0000


	//----- nvinfo : EIATTR_MAXREG_COUNT
	.align		4
        /*003c*/ 	.byte	0x03, 0x1b
        /*003e*/ 	.short	0x00ff


	//----- nvinfo : EIATTR_NUM_BARRIERS
	.align		4
        /*0040*/ 	.byte	0x02, 0x4c
        /*0042*/ 	.byte	0x01
	.zero		1


	//----- nvinfo : EIATTR_MERCURY_ISA_VERSION
	.align		4
        /*0044*/ 	.byte	0x03, 0x5f
        /*0046*/ 	.short	0x0101


	//----- nvinfo : EIATTR_VRC_CTA_INIT_COUNT
	.align		4
        /*0048*/ 	.byte	0x02, 0x4a
	.zero		1
	.zero		1


	//----- nvinfo : EIATTR_EXIT_INSTR_OFFSETS
	.align		4
        /*004c*/ 	.byte	0x04, 0x1c
        /*004e*/ 	.short	(.L_57 - .L_56)


	//   ....[0]....
.L_56:
        /*0050*/ 	.word	0x00002c90


	//----- nvinfo : EIATTR_CBANK_PARAM_SIZE
	.align		4
.L_57:
        /*0054*/ 	.byte	0x03, 0x19
        /*0056*/ 	.short	0x0010


	//----- nvinfo : EIATTR_PARAM_CBANK
	.align		4
        /*0058*/ 	.byte	0x04, 0x0a
        /*005a*/ 	.short	(.L_59 - .L_58)
	.align		4
.L_58:
        /*005c*/ 	.word	index@(.nv.constant0._Z11block_FW_p1Piii)
        /*0060*/ 	.short	0x0380
        /*0062*/ 	.short	0x0010


	//----- nvinfo : EIATTR_SW_WAR
	.align		4
.L_59:
        /*0064*/ 	.byte	0x04, 0x36
        /*0066*/ 	.short	(.L_61 - .L_60)
.L_60:
        /*0068*/ 	.word	0x00000008
.L_61:


//--------------------- .nv.callgraph             --------------------------
	.section	.nv.callgraph,"",@"SHT_CUDA_CALLGRAPH"
	.align	4
	.sectionentsize	8
	.align		4
        /*0000*/ 	.word	0x00000000
	.align		4
        /*0004*/ 	.word	0xffffffff
	.align		4
        /*0008*/ 	.word	0x00000000
	.align		4
        /*000c*/ 	.word	0xfffffffe
	.align		4
        /*0010*/ 	.word	0x00000000
	.align		4
        /*0014*/ 	.word	0xfffffffd
	.align		4
        /*0018*/ 	.word	0x00000000
	.align		4
        /*001c*/ 	.word	0xfffffffc


//--------------------- .text._Z11block_FW_p3Piiii --------------------------
	.section	.text._Z11block_FW_p3Piiii,"ax",@progbits
	.align	128
        .global         _Z11block_FW_p3Piiii
        .type           _Z11block_FW_p3Piiii,@function
        .size           _Z11block_FW_p3Piiii,(.L_x_6 - _Z11block_FW_p3Piiii)
        .other          _Z11block_FW_p3Piiii,@"STO_CUDA_ENTRY STV_DEFAULT"
_Z11block_FW_p3Piiii:
.text._Z11block_FW_p3Piiii:
[----:B------:R-:W-:Y:S08]  /*0000*/  LDC R1, c[0x0][0x37c] ;  /* 0x0000df00ff017b82 */ /* 0x000ff00000000800 */
[----:B------:R-:W0:Y:S01]  /*0010*/  S2UR UR4, SR_CTAID.Y ;  /* 0x00000000000479c3 */ /* 0x000e220000002600 */
[----:B------:R-:W1:Y:S07]  /*0020*/  S2R R2, SR_CTAID.X ;  /* 0x0000000000027919 */ /* 0x000e6e0000002500 */
[----:B------:R-:W0:Y:S08]  /*0030*/  LDC R5, c[0x0][0x390] ;  /* 0x0000e400ff057b82 */ /* 0x000e300000000800 */
[----:B------:R-:W2:Y:S01]  /*0040*/  LDC R4, c[0x0][0x388] ;  /* 0x0000e200ff047b82 */ /* 0x000ea20000000800 */
[----:B0-----:R-:W-:-:S05]  /*0050*/  VIADD R5, R5, UR4 ;  /* 0x0000000405057c36 */ /* 0x001fca0008000000 */
[----:B--2---:R-:W-:-:S04]  /*0060*/  ISETP.NE.AND P0, PT, R5, R4, PT ;  /* 0x000000040500720c */ /* 0x004fc80003f05270 */
[----:B-1----:R-:W-:-:S13]  /*0070*/  ISETP.EQ.OR P0, PT, R2, R4, !P0 ;  /* 0x000000040200720c */ /* 0x002fda0004702670 */
[----:B------:R-:W-:Y:S05]  /*0080*/  @P0 EXIT ;  /* 0x000000000000094d */ /* 0x000fea0003800000 */
[----:B------:R-:W0:Y:S01]  /*0090*/  S2R R0, SR_TID.Y ;  /* 0x0000000000007919 */ /* 0x000e220000002200 */
[----:B------:R-:W1:Y:S01]  /*00a0*/  LDC R6, c[0x0][0x38c] ;  /* 0x0000e300ff067b82 */ /* 0x000e620000000800 */
[----:B------:R-:W2:Y:S01]  /*00b0*/  LDCU.64 UR8, c[0x0][0x358] ;  /* 0x00006b00ff0877ac */ /* 0x000ea20008000a00 */
[----:B------:R-:W3:Y:S06]  /*00c0*/  S2R R3, SR_TID.X ;  /* 0x0000000000037919 */ /* 0x000eec0000002100 */
[----:B------:R-:W4:Y:S01]  /*00d0*/  LDC.64 R20, c[0x0][0x380] ;  /* 0x0000e000ff147b82 */ /* 0x000f220000000a00 */
[----:B0-----:R-:W-:-:S02]  /*00e0*/  IMAD R5, R5, 0x40, R0 ;  /* 0x0000004005057824 */ /* 0x001fc400078e0200 */
[--C-:B---3--:R-:W-:Y:S02]  /*00f0*/  IMAD R11, R2, 0x40, R3.reuse ;  /* 0x00000040020b7824 */ /* 0x108fe400078e0203 */
[CC--:B-1----:R-:W-:Y:S02]  /*0100*/  IMAD R10, R5.reuse, R6.reuse, RZ ;  /* 0x00000006050a7224 */ /* 0x0c2fe400078e02ff */
[C---:B------:R-:W-:Y:S02]  /*0110*/  IMAD R2, R4.reuse, 0x40, R3 ;  /* 0x0000004004027824 */ /* 0x040fe400078e0203 */
[----:B------:R-:W-:Y:S02]  /*0120*/  IMAD R4, R4, 0x40, R0 ;  /* 0x0000004004047824 */ /* 0x000fe400078e0200 */
[----:B------:R-:W-:Y:S02]  /*0130*/  IMAD R12, R6, 0x20, R10 ;  /* 0x00000020060c7824 */ /* 0x000fe400078e020a */
[----:B------:R-:W-:-:S02]  /*0140*/  IMAD R17, R5, R6, R2 ;  /* 0x0000000605117224 */ /* 0x000fc400078e0202 */
[----:B------:R-:W-:Y:S02]  /*0150*/  IMAD R5, R4, R6, R11 ;  /* 0x0000000604057224 */ /* 0x000fe400078e020b */
[----:B------:R-:W-:Y:S02]  /*0160*/  IMAD.IADD R7, R2, 0x1, R12 ;  /* 0x0000000102077824 */ /* 0x000fe400078e020c */
[----:B------:R-:W-:Y:S02]  /*0170*/  IMAD R9, R6, 0x20, R5 ;  /* 0x0000002006097824 */ /* 0x000fe400078e0205 */
[----:B----4-:R-:W-:-:S04]  /*0180*/  IMAD.WIDE R16, R17, 0x4, R20 ;  /* 0x0000000411107825 */ /* 0x010fc800078e0214 */
[--C-:B------:R-:W-:Y:S01]  /*0190*/  IMAD.WIDE R6, R7, 0x4, R20.reuse ;  /* 0x0000000407067825 */ /* 0x100fe200078e0214 */
[----:B--2---:R-:W2:Y:S03]  /*01a0*/  LDG.E R2, desc[UR8][R16.64] ;  /* 0x0000000810027981 */ /* 0x004ea6000c1e1900 */
[--C-:B------:R-:W-:Y:S01]  /*01b0*/  IMAD.WIDE R4, R5, 0x4, R20.reuse ;  /* 0x0000000405047825 */ /* 0x100fe200078e0214 */
[----:B------:R-:W3:Y:S03]  /*01c0*/  LDG.E R13, desc[UR8][R16.64+0x80] ;  /* 0x00008008100d7981 */ /* 0x000ee6000c1e1900 */
[----:B------:R-:W-:Y:S01]  /*01d0*/  IMAD.WIDE R8, R9, 0x4, R20 ;  /* 0x0000000409087825 */ /* 0x000fe200078e0214 */
[----:B------:R-:W4:Y:S04]  /*01e0*/  LDG.E R14, desc[UR8][R6.64] ;  /* 0x00000008060e7981 */ /* 0x000f28000c1e1900 */
[----:B------:R0:W4:Y:S04]  /*01f0*/  LDG.E R18, desc[UR8][R6.64+0x80] ;  /* 0x0000800806127981 */ /* 0x000128000c1e1900 */
[----:B------:R-:W4:Y:S04]  /*0200*/  LDG.E R19, desc[UR8][R4.64] ;  /* 0x0000000804137981 */ /* 0x000f28000c1e1900 */
[----:B------:R1:W4:Y:S04]  /*0210*/  LDG.E R27, desc[UR8][R4.64+0x80] ;  /* 0x00008008041b7981 */ /* 0x000328000c1e1900 */
[----:B------:R-:W4:Y:S04]  /*0220*/  LDG.E R25, desc[UR8][R8.64] ;  /* 0x0000000808197981 */ /* 0x000f28000c1e1900 */
[----:B------:R-:W4:Y:S01]  /*0230*/  LDG.E R29, desc[UR8][R8.64+0x80] ;  /* 0x00008008081d7981 */ /* 0x000f22000c1e1900 */
[----:B------:R-:W0:Y:S01]  /*0240*/  S2UR UR7, SR_CgaCtaId ;  /* 0x00000000000779c3 */ /* 0x000e220000008800 */
[----:B------:R-:W-:-:S02]  /*0250*/  UMOV UR4, 0x400 ;  /* 0x0000040000047882 */ /* 0x000fc40000000000 */
[----:B------:R-:W-:Y:S02]  /*0260*/  UIADD3 UR5, UPT, UPT, UR4, 0x4000, URZ ;  /* 0x0000400004057890 */ /* 0x000fe4000fffe0ff */
[----:B------:R-:W-:Y:S02]  /*0270*/  UIADD3 UR6, UPT, UPT, UR4, 0x8000, URZ ;  /* 0x0000800004067890 */ /* 0x000fe4000fffe0ff */
[----:B0-----:R-:W-:Y:S02]  /*0280*/  ULEA UR5, UR7, UR5, 0x18 ;  /* 0x0000000507057291 */ /* 0x001fe4000f8ec0ff */
[----:B------:R-:W-:-:S04]  /*0290*/  ULEA UR6, UR7, UR6, 0x18 ;  /* 0x0000000607067291 */ /* 0x000fc8000f8ec0ff */
[C---:B------:R-:W-:Y:S02]  /*02a0*/  LEA R6, R0.reuse, UR5, 0x8 ;  /* 0x0000000500067c11 */ /* 0x040fe4000f8e40ff */
[----:B-1----:R-:W-:-:S03]  /*02b0*/  LEA R4, R0, UR6, 0x8 ;  /* 0x0000000600047c11 */ /* 0x002fc6000f8e40ff */
[C---:B------:R-:W-:Y:S02]  /*02c0*/  IMAD R15, R3.reuse, 0x4, R6 ;  /* 0x00000004030f7824 */ /* 0x040fe400078e0206 */
[----:B------:R-:W-:Y:S02]  /*02d0*/  IMAD R4, R3, 0x4, R4 ;  /* 0x0000000403047824 */ /* 0x000fe400078e0204 */
[C---:B------:R-:W-:Y:S02]  /*02e0*/  IMAD.IADD R23, R11.reuse, 0x1, R10 ;  /* 0x000000010b177824 */ /* 0x040fe400078e020a */
[----:B------:R-:W-:Y:S02]  /*02f0*/  IMAD.IADD R11, R11, 0x1, R12 ;  /* 0x000000010b0b7824 */ /* 0x000fe400078e020c */
[----:B------:R-:W-:-:S04]  /*0300*/  IMAD.WIDE R22, R23, 0x4, R20 ;  /* 0x0000000417167825 */ /* 0x000fc800078e0214 */
[----:B------:R-:W-:Y:S01]  /*0310*/  IMAD.WIDE R20, R11, 0x4, R20 ;  /* 0x000000040b147825 */ /* 0x000fe200078e0214 */
[----:B--2---:R0:W-:Y:S04]  /*0320*/  STS [R15], R2 ;  /* 0x000000020f007388 */ /* 0x0041e80000000800 */
[----:B---3--:R1:W-:Y:S04]  /*0330*/  STS [R15+0x80], R13 ;  /* 0x0000800d0f007388 */ /* 0x0083e80000000800 */
[----:B----4-:R1:W-:Y:S04]  /*0340*/  STS [R15+0x2000], R14 ;  /* 0x0020000e0f007388 */ /* 0x0103e80000000800 */
[----:B------:R1:W-:Y:S04]  /*0350*/  STS [R15+0x2080], R18 ;  /* 0x002080120f007388 */ /* 0x0003e80000000800 */
[----:B------:R1:W-:Y:S04]  /*0360*/  STS [R4], R19 ;  /* 0x0000001304007388 */ /* 0x0003e80000000800 */
[----:B------:R1:W-:Y:S04]  /*0370*/  STS [R4+0x80], R27 ;  /* 0x0000801b04007388 */ /* 0x0003e80000000800 */
[----:B------:R1:W-:Y:S04]  /*0380*/  STS [R4+0x2000], R25 ;  /* 0x0020001904007388 */ /* 0x0003e80000000800 */
[----:B------:R1:W-:Y:S01]  /*0390*/  STS [R4+0x2080], R29 ;  /* 0x0020801d04007388 */ /* 0x0003e20000000800 */
[----:B------:R-:W-:Y:S06]  /*03a0*/  BAR.SYNC.DEFER_BLOCKING 0x0 ;  /* 0x0000000000007b1d */ /* 0x000fec0000010000 */
[----:B------:R1:W5:Y:S04]  /*03b0*/  LDG.E R9, desc[UR8][R22.64] ;  /* 0x0000000816097981 */ /* 0x000368000c1e1900 */
[----:B------:R1:W5:Y:S04]  /*03c0*/  LDG.E R5, desc[UR8][R20.64] ;  /* 0x0000000814057981 */ /* 0x000368000c1e1900 */
[----:B------:R1:W5:Y:S04]  /*03d0*/  LDG.E R7, desc[UR8][R22.64+0x80] ;  /* 0x0000800816077981 */ /* 0x000368000c1e1900 */
[----:B------:R1:W5:Y:S01]  /*03e0*/  LDG.E R11, desc[UR8][R20.64+0x80] ;  /* 0x00008008140b7981 */ /* 0x000362000c1e1900 */
[----:B------:R-:W-:Y:S01]  /*03f0*/  ULEA UR4, UR7, UR4, 0x18 ;  /* 0x0000000407047291 */ /* 0x000fe2000f8ec0ff */
[----:B0-----:R-:W-:-:S05]  /*0400*/  LEA R2, R3, UR6, 0x2 ;  /* 0x0000000603027c11 */ /* 0x001fca000f8e10ff */
[----:B------:R-:W-:Y:S01]  /*0410*/  LEA R0, R0, UR4, 0x8 ;  /* 0x0000000400007c11 */ /* 0x000fe2000f8e40ff */
[----:B------:R-:W-:-:S04]  /*0420*/  VIADD R2, R2, 0x1000 ;  /* 0x0000100002027836 */ /* 0x000fc80000000000 */
[----:B------:R-:W-:Y:S02]  /*0430*/  IMAD R3, R3, 0x4, R0 ;  /* 0x0000000403037824 */ /* 0x000fe400078e0200 */
[----:B------:R-:W-:Y:S01]  /*0440*/  VIADD R0, R6, 0x2000 ;  /* 0x0000200006007836 */ /* 0x000fe20000000000 */
[----:B-1----:R-:W-:-:S06]  /*0450*/  UMOV UR4, 0x2000 ;  /* 0x0000200000047882 */ /* 0x002fcc0000000000 */
.L_x_0:
[----:B------:R-:W-:Y:S01]  /*0460*/  LDS R10, [R2+-0x1000] ;  /* 0xfff00000020a7984 */ /* 0x000fe20000000800 */
[----:B------:R-:W-:-:S03]  /*0470*/  UIADD3 UR4, UPT, UPT, UR4, 0x80, URZ ;  /* 0x0000008004047890 */ /* 0x000fc6000fffe0ff */
[----:B------:R-:W0:Y:S01]  /*0480*/  LDS.128 R12, [R0+-0x2000] ;  /* 0xffe00000000c7984 */ /* 0x000e220000000c00 */
[----:B------:R-:W-:-:S03]  /*0490*/  UISETP.NE.AND UP0, UPT, UR4, 0x2100, UPT ;  /* 0x000021000400788c */ /* 0x000fc6000bf05270 */
[----:B------:R-:W1:Y:S04]  /*04a0*/  LDS.128 R16, [R0] ;  /* 0x0000000000107984 */ /* 0x000e680000000c00 */
[----:B------:R-:W2:Y:S04]  /*04b0*/  LDS R8, [R2+-0xf80] ;  /* 0xfff0800002087984 */ /* 0x000ea80000000800 */
[----:B------:R-:W3:Y:S04]  /*04c0*/  LDS R6, [R2+-0xf00] ;  /* 0xfff1000002067984 */ /* 0x000ee80000000800 */
[----:B------:R-:W4:Y:S04]  /*04d0*/  LDS R4, [R2+-0xe80] ;  /* 0xfff1800002047984 */ /* 0x000f280000000800 */
[----:B------:R-:W4:Y:S04]  /*04e0*/  LDS R27, [R2+-0xe00] ;  /* 0xfff20000021b7984 */ /* 0x000f280000000800 */
[----:B------:R-:W4:Y:S04]  /*04f0*/  LDS R25, [R2+-0xd80] ;  /* 0xfff2800002197984 */ /* 0x000f280000000800 */
[----:B------:R-:W4:Y:S04]  /*0500*/  LDS R26, [R2+-0xd00] ;  /* 0xfff30000021a7984 */ /* 0x000f280000000800 */
[----:B------:R-:W4:Y:S04]  /*0510*/  LDS R24, [R2+-0xc80] ;  /* 0xfff3800002187984 */ /* 0x000f280000000800 */
[----:B------:R-:W-:Y:S01]  /*0520*/  LDS R28, [R2+-0x280] ;  /* 0xfffd8000021c7984 */ /* 0x000fe20000000800 */
[----:B0----5:R-:W-:-:S02]  /*0530*/  VIADDMNMX R9, R10, R12, R9, PT ;  /* 0x0000000c0a097246 */ /* 0x021fc40003800109 */
[----:B-1----:R-:W-:Y:S02]  /*0540*/  VIADDMNMX R5, R10, R16, R5, PT ;  /* 0x000000100a057246 */ /* 0x002fe40003800105 */
[----:B--2---:R-:W-:Y:S02]  /*0550*/  VIADDMNMX R7, R8, R12, R7, PT ;  /* 0x0000000c08077246 */ /* 0x004fe40003800107 */
[----:B------:R-:W-:Y:S02]  /*0560*/  VIADDMNMX R8, R16, R8, R11, PT ;  /* 0x0000000810087246 */ /* 0x000fe4000380010b */
[C---:B---3--:R-:W-:Y:S01]  /*0570*/  VIADDMNMX R9, R6.reuse, R13, R9, PT ;  /* 0x0000000d06097246 */ /* 0x048fe20003800109 */
[----:B------:R-:W-:Y:S01]  /*0580*/  LDS R16, [R2+-0x900] ;  /* 0xfff7000002107984 */ /* 0x000fe20000000800 */
[----:B------:R-:W-:Y:S02]  /*0590*/  VIADDMNMX R5, R6, R17, R5, PT ;  /* 0x0000001106057246 */ /* 0x000fe40003800105 */
[----:B----4-:R-:W-:-:S02]  /*05a0*/  VIADDMNMX R7, R4, R13, R7, PT ;  /* 0x0000000d04077246 */ /* 0x010fc40003800107 */
[----:B------:R-:W-:Y:S01]  /*05b0*/  VIADDMNMX R17, R17, R4, R8, PT ;  /* 0x0000000411117246 */ /* 0x000fe20003800108 */
[----:B------:R-:W-:Y:S01]  /*05c0*/  LDS R13, [R2+-0xc00] ;  /* 0xfff40000020d7984 */ /* 0x000fe20000000800 */
[C---:B------:R-:W-:Y:S02]  /*05d0*/  VIADDMNMX R12, R27.reuse, R14, R9, PT ;  /* 0x0000000e1b0c7246 */ /* 0x040fe40003800109 */
[----:B------:R-:W-:Y:S01]  /*05e0*/  VIADDMNMX R27, R27, R18, R5, PT ;  /* 0x000000121b1b7246 */ /* 0x000fe20003800105 */
[----:B------:R-:W0:Y:S01]  /*05f0*/  LDS.128 R8, [R0+0x10] ;  /* 0x0000100000087984 */ /* 0x000e220000000c00 */
[----:B------:R-:W-:Y:S02]  /*0600*/  VIADDMNMX R14, R25, R14, R7, PT ;  /* 0x0000000e190e7246 */ /* 0x000fe40003800107 */
[----:B------:R-:W-:Y:S01]  /*0610*/  VIADDMNMX R17, R18, R25, R17, PT ;  /* 0x0000001912117246 */ /* 0x000fe20003800111 */
[----:B------:R-:W1:Y:S01]  /*0620*/  LDS.128 R4, [R0+-0x1ff0] ;  /* 0xffe0100000047984 */ /* 0x000e620000000c00 */
[----:B------:R-:W-:-:S02]  /*0630*/  VIADDMNMX R12, R26, R15, R12, PT ;  /* 0x0000000f1a0c7246 */ /* 0x000fc4000380010c */
[----:B------:R-:W-:Y:S01]  /*0640*/  VIADDMNMX R26, R26, R19, R27, PT ;  /* 0x000000131a1a7246 */ /* 0x000fe2000380011b */
[----:B------:R-:W2:Y:S01]  /*0650*/  LDS R25, [R2+-0xb80] ;  /* 0xfff4800002197984 */ /* 0x000ea20000000800 */
[----:B------:R-:W-:Y:S02]  /*0660*/  VIADDMNMX R15, R24, R15, R14, PT ;  /* 0x0000000f180f7246 */ /* 0x000fe4000380010e */
[----:B------:R-:W-:Y:S01]  /*0670*/  VIADDMNMX R27, R19, R24, R17, PT ;  /* 0x00000018131b7246 */ /* 0x000fe20003800111 */
[----:B------:R-:W3:Y:S04]  /*0680*/  LDS R14, [R2+-0xb00] ;  /* 0xfff50000020e7984 */ /* 0x000ee80000000800 */
[----:B------:R-:W4:Y:S04]  /*0690*/  LDS R18, [R2+-0xa80] ;  /* 0xfff5800002127984 */ /* 0x000f280000000800 */
[----:B------:R-:W4:Y:S04]  /*06a0*/  LDS R19, [R2+-0xa00] ;  /* 0xfff6000002137984 */ /* 0x000f280000000800 */
[----:B------:R-:W4:Y:S04]  /*06b0*/  LDS R17, [R2+-0x980] ;  /* 0xfff6800002117984 */ /* 0x000f280000000800 */
[----:B------:R-:W4:Y:S01]  /*06c0*/  LDS R24, [R2+-0x880] ;  /* 0xfff7800002187984 */ /* 0x000f220000000800 */
[----:B0-----:R-:W-:-:S02]  /*06d0*/  VIADDMNMX R26, R13, R8, R26, PT ;  /* 0x000000080d1a7246 */ /* 0x001fc4000380011a */
[-C--:B-1----:R-:W-:Y:S02]  /*06e0*/  VIADDMNMX R12, R13, R4.reuse, R12, PT ;  /* 0x000000040d0c7246 */ /* 0x082fe4000380010c */
        /* <DEDUP_REMOVED lines=10> */
[----:B------:R-:W-:Y:S01]  /*0790*/  LDS R9, [R2+-0x780] ;  /* 0xfff8800002097984 */ /* 0x000fe20000000800 */
[----:B------:R-:W-:Y:S02]  /*07a0*/  VIADDMNMX R6, R17, R6, R15, PT ;  /* 0x0000000611067246 */ /* 0x000fe4000380010f */
[----:B------:R-:W-:Y:S01]  /*07b0*/  VIADDMNMX R27, R10, R17, R27, PT ;  /* 0x000000110a1b7246 */ /* 0x000fe2000380011b */
[----:B------:R-:W0:Y:S01]  /*07c0*/  LDS.128 R12, [R0+-0x1fe0] ;  /* 0xffe02000000c7984 */ /* 0x000e220000000c00 */
[----:B------:R-:W-:-:S02]  /*07d0*/  VIADDMNMX R8, R16, R7, R8, PT ;  /* 0x0000000710087246 */ /* 0x000fc40003800108 */
[----:B------:R-:W-:Y:S01]  /*07e0*/  VIADDMNMX R4, R16, R11, R4, PT ;  /* 0x0000000b10047246 */ /* 0x000fe20003800104 */
[----:B------:R-:W1:Y:S01]  /*07f0*/  LDS R10, [R2+-0x680] ;  /* 0xfff98000020a7984 */ /* 0x000e620000000800 */
[----:B------:R-:W-:Y:S02]  /*0800*/  VIADDMNMX R26, R24, R7, R6, PT ;  /* 0x00000007181a7246 */ /* 0x000fe40003800106 */
[----:B------:R-:W-:Y:S01]  /*0810*/  VIADDMNMX R27, R11, R24, R27, PT ;  /* 0x000000180b1b7246 */ /* 0x000fe2000380011b */
[----:B------:R-:W2:Y:S04]  /*0820*/  LDS.128 R16, [R0+0x20] ;  /* 0x0000200000107984 */ /* 0x000ea80000000c00 */
[----:B------:R-:W3:Y:S04]  /*0830*/  LDS R6, [R2+-0x700] ;  /* 0xfff9000002067984 */ /* 0x000ee80000000800 */
[----:B------:R-:W4:Y:S01]  /*0840*/  LDS R7, [R2+-0x600] ;  /* 0xfffa000002077984 */ /* 0x000f220000000800 */
[----:B0-----:R-:W-:-:S02]  /*0850*/  VIADDMNMX R8, R5, R12, R8, PT ;  /* 0x0000000c05087246 */ /* 0x001fc40003800108 */
[----:B------:R-:W-:Y:S02]  /*0860*/  VIADDMNMX R11, R9, R12, R26, PT ;  /* 0x0000000c090b7246 */ /* 0x000fe4000380011a */
[----:B------:R-:W0:Y:S02]  /*0870*/  LDS R12, [R2+-0x500] ;  /* 0xfffb0000020c7984 */ /* 0x000e240000000800 */
[----:B-1----:R-:W-:Y:S02]  /*0880*/  VIADDMNMX R11, R10, R13, R11, PT ;  /* 0x0000000d0a0b7246 */ /* 0x002fe4000380010b */
[----:B--2---:R-:W-:Y:S02]  /*0890*/  VIADDMNMX R4, R5, R16, R4, PT ;  /* 0x0000001005047246 */ /* 0x004fe40003800104 */
[----:B------:R-:W-:Y:S02]  /*08a0*/  VIADDMNMX R24, R16, R9, R27, PT ;  /* 0x0000000910187246 */ /* 0x000fe4000380011b */
[C---:B---3--:R-:W-:Y:S01]  /*08b0*/  VIADDMNMX R4, R6.reuse, R17, R4, PT ;  /* 0x0000001106047246 */ /* 0x048fe20003800104 */
[----:B------:R-:W1:Y:S01]  /*08c0*/  LDS R16, [R2+-0x480] ;  /* 0xfffb800002107984 */ /* 0x000e620000000800 */
[----:B------:R-:W-:-:S02]  /*08d0*/  VIADDMNMX R8, R6, R13, R8, PT ;  /* 0x0000000d06087246 */ /* 0x000fc40003800108 */
[----:B------:R-:W-:Y:S01]  /*08e0*/  VIADDMNMX R24, R17, R10, R24, PT ;  /* 0x0000000a11187246 */ /* 0x000fe20003800118 */
[----:B------:R-:W-:Y:S01]  /*08f0*/  LDS R13, [R2+-0x400] ;  /* 0xfffc0000020d7984 */ /* 0x000fe20000000800 */
[C---:B----4-:R-:W-:Y:S02]  /*0900*/  VIADDMNMX R26, R7.reuse, R14, R8, PT ;  /* 0x0000000e071a7246 */ /* 0x050fe40003800108 */
[----:B------:R-:W-:Y:S02]  /*0910*/  VIADDMNMX R27, R7, R18, R4, PT ;  /* 0x00000012071b7246 */ /* 0x000fe40003800104 */
[----:B------:R-:W-:Y:S01]  /*0920*/  VIADDMNMX R17, R25, R14, R11, PT ;  /* 0x0000000e19117246 */ /* 0x000fe2000380010b */
[----:B------:R-:W2:Y:S01]  /*0930*/  LDS.128 R4, [R0+-0x1fd0] ;  /* 0xffe0300000047984 */ /* 0x000ea20000000c00 */
[----:B------:R-:W-:-:S03]  /*0940*/  VIADDMNMX R18, R18, R25, R24, PT ;  /* 0x0000001912127246 */ /* 0x000fc60003800118 */
[----:B------:R-:W3:Y:S04]  /*0950*/  LDS.128 R8, [R0+0x30] ;  /* 0x0000300000087984 */ /* 0x000ee80000000c00 */
[----:B------:R-:W4:Y:S01]  /*0960*/  LDS R25, [R2+-0x380] ;  /* 0xfffc800002197984 */ /* 0x000f220000000800 */
[C---:B0-----:R-:W-:Y:S02]  /*0970*/  VIADDMNMX R14, R12.reuse, R15, R26, PT ;  /* 0x0000000f0c0e7246 */ /* 0x041fe4000380011a */
[----:B------:R-:W-:Y:S01]  /*0980*/  VIADDMNMX R24, R12, R19, R27, PT ;  /* 0x000000130c187246 */ /* 0x000fe2000380011b */
[----:B------:R-:W-:Y:S04]  /*0990*/  LDS R26, [R2+-0x100] ;  /* 0xffff0000021a7984 */ /* 0x000fe80000000800 */
[----:B------:R-:W0:Y:S01]  /*09a0*/  LDS R12, [R2+-0x300] ;  /* 0xfffd0000020c7984 */ /* 0x000e220000000800 */
[----:B-1----:R-:W-:-:S03]  /*09b0*/  VIADDMNMX R15, R16, R15, R17, PT ;  /* 0x0000000f100f7246 */ /* 0x002fc60003800111 */
[----:B------:R-:W1:Y:S01]  /*09c0*/  LDS R27, [R2+-0x200] ;  /* 0xfffe0000021b7984 */ /* 0x000e620000000800 */
[----:B------:R-:W-:-:S03]  /*09d0*/  VIADDMNMX R18, R19, R16, R18, PT ;  /* 0x0000001013127246 */ /* 0x000fc60003800112 */
[----:B------:R-:W1:Y:S01]  /*09e0*/  LDS R17, [R2+-0x180] ;  /* 0xfffe800002117984 */ /* 0x000e620000000800 */
[C---:B--2---:R-:W-:Y:S02]  /*09f0*/  VIADDMNMX R14, R13.reuse, R4, R14, PT ;  /* 0x000000040d0e7246 */ /* 0x044fe4000380010e */
[----:B---3--:R-:W-:Y:S02]  /*0a00*/  VIADDMNMX R13, R13, R8, R24, PT ;  /* 0x000000080d0d7246 */ /* 0x008fe40003800118 */
[----:B------:R-:W2:Y:S01]  /*0a10*/  LDS R24, [R2+-0x80] ;  /* 0xffff800002187984 */ /* 0x000ea20000000800 */
[----:B----4-:R-:W-:Y:S02]  /*0a20*/  VIADDMNMX R15, R25, R4, R15, PT ;  /* 0x00000004190f7246 */ /* 0x010fe4000380010f */
[----:B------:R-:W-:Y:S02]  /*0a30*/  VIADDMNMX R18, R8, R25, R18, PT ;  /* 0x0000001908127246 */ /* 0x000fe40003800112 */
[----:B------:R-:W-:Y:S01]  /*0a40*/  VIADDMNMX R8, R28, R5, R15, PT ;  /* 0x000000051c087246 */ /* 0x000fe2000380010f */
[----:B------:R-:W-:Y:S01]  /*0a50*/  LDS R25, [R2+0x280] ;  /* 0x0002800002197984 */ /* 0x000fe20000000800 */
[----:B------:R-:W-:-:S02]  /*0a60*/  VIADDMNMX R18, R9, R28, R18, PT ;  /* 0x0000001c09127246 */ /* 0x000fc40003800112 */
[C---:B0-----:R-:W-:Y:S02]  /*0a70*/  VIADDMNMX R4, R12.reuse, R5, R14, PT ;  /* 0x000000050c047246 */ /* 0x041fe4000380010e */
[----:B------:R-:W-:Y:S01]  /*0a80*/  VIADDMNMX R13, R12, R9, R13, PT ;  /* 0x000000090c0d7246 */ /* 0x000fe2000380010d */
[----:B------:R-:W-:Y:S01]  /*0a90*/  LDS R5, [R2+0x80] ;  /* 0x0000800002057984 */ /* 0x000fe20000000800 */
[C---:B-1----:R-:W-:Y:S02]  /*0aa0*/  VIADDMNMX R4, R27.reuse, R6, R4, PT ;  /* 0x000000061b047246 */ /* 0x042fe40003800104 */
[----:B------:R-:W-:Y:S01]  /*0ab0*/  VIADDMNMX R27, R27, R10, R13, PT ;  /* 0x0000000a1b1b7246 */ /* 0x000fe2000380010d */
[----:B------:R-:W-:Y:S01]  /*0ac0*/  LDS R9, [R2] ;  /* 0x0000000002097984 */ /* 0x000fe20000000800 */
[----:B------:R-:W-:Y:S02]  /*0ad0*/  VIADDMNMX R8, R17, R6, R8, PT ;  /* 0x0000000611087246 */ /* 0x000fe40003800108 */
[----:B------:R-:W-:Y:S01]  /*0ae0*/  VIADDMNMX R10, R10, R17, R18, PT ;  /* 0x000000110a0a7246 */ /* 0x000fe20003800112 */
[----:B------:R-:W0:Y:S01]  /*0af0*/  LDS.128 R12, [R0+-0x1fc0] ;  /* 0xffe04000000c7984 */ /* 0x000e220000000c00 */
[----:B------:R-:W-:-:S02]  /*0b00*/  VIADDMNMX R4, R26, R7, R4, PT ;  /* 0x000000071a047246 */ /* 0x000fc40003800104 */
[----:B------:R-:W-:Y:S01]  /*0b10*/  VIADDMNMX R26, R26, R11, R27, PT ;  /* 0x0000000b1a1a7246 */ /* 0x000fe2000380011b */
[----:B------:R-:W1:Y:S01]  /*0b20*/  LDS.128 R16, [R0+0x40] ;  /* 0x0000400000107984 */ /* 0x000e620000000c00 */
[----:B--2---:R-:W-:-:S03]  /*0b30*/  VIADDMNMX R27, R24, R7, R8, PT ;  /* 0x00000007181b7246 */ /* 0x004fc60003800108 */
[----:B------:R-:W2:Y:S01]  /*0b40*/  LDS R6, [R2+0x100] ;  /* 0x0001000002067984 */ /* 0x000ea20000000800 */
[----:B------:R-:W-:-:S03]  /*0b50*/  VIADDMNMX R11, R11, R24, R10, PT ;  /* 0x000000180b0b7246 */ /* 0x000fc6000380010a */
[----:B------:R-:W3:Y:S04]  /*0b60*/  LDS R8, [R2+0x180] ;  /* 0x0001800002087984 */ /* 0x000ee80000000800 */
[----:B------:R-:W4:Y:S04]  /*0b70*/  LDS R7, [R2+0x200] ;  /* 0x0002000002077984 */ /* 0x000f280000000800 */
[----:B------:R-:W-:Y:S01]  /*0b80*/  LDS R24, [R2+0x380] ;  /* 0x0003800002187984 */ /* 0x000fe20000000800 */
[-C--:B0-----:R-:W-:Y:S02]  /*0b90*/  VIADDMNMX R4, R9, R12.reuse, R4, PT ;  /* 0x0000000c09047246 */ /* 0x081fe40003800104 */
[----:B------:R-:W-:-:S02]  /*0ba0*/  VIADDMNMX R10, R5, R12, R27, PT ;  /* 0x0000000c050a7246 */ /* 0x000fc4000380011b */
[----:B------:R-:W0:Y:S01]  /*0bb0*/  LDS R12, [R2+0x300] ;  /* 0x00030000020c7984 */ /* 0x000e220000000800 */
[----:B-1----:R-:W-:Y:S02]  /*0bc0*/  VIADDMNMX R26, R9, R16, R26, PT ;  /* 0x00000010091a7246 */ /* 0x002fe4000380011a */
[----:B------:R-:W-:Y:S02]  /*0bd0*/  VIADDMNMX R11, R16, R5, R11, PT ;  /* 0x00000005100b7246 */ /* 0x000fe4000380010b */
[C---:B--2---:R-:W-:Y:S02]  /*0be0*/  VIADDMNMX R4, R6.reuse, R13, R4, PT ;  /* 0x0000000d06047246 */ /* 0x044fe40003800104 */
[----:B------:R-:W-:Y:S02]  /*0bf0*/  VIADDMNMX R26, R6, R17, R26, PT ;  /* 0x00000011061a7246 */ /* 0x000fe4000380011a */
[----:B---3--:R-:W-:Y:S02]  /*0c00*/  VIADDMNMX R10, R8, R13, R10, PT ;  /* 0x0000000d080a7246 */ /* 0x008fe4000380010a */
[----:B------:R-:W-:Y:S01]  /*0c10*/  VIADDMNMX R17, R17, R8, R11, PT ;  /* 0x0000000811117246 */ /* 0x000fe2000380010b */
[----:B------:R-:W-:Y:S01]  /*0c20*/  LDS R13, [R2+0x400] ;  /* 0x00040000020d7984 */ /* 0x000fe20000000800 */
[----:B----4-:R-:W-:-:S02]  /*0c30*/  VIADDMNMX R16, R7, R14, R4, PT ;  /* 0x0000000e07107246 */ /* 0x010fc40003800104 */
[----:B------:R-:W-:Y:S02]  /*0c40*/  VIADDMNMX R27, R7, R18, R26, PT ;  /* 0x00000012071b7246 */ /* 0x000fe4000380011a */
[----:B------:R-:W-:Y:S01]  /*0c50*/  VIADDMNMX R18, R18, R25, R17, PT ;  /* 0x0000001912127246 */ /* 0x000fe20003800111 */
[----:B------:R-:W1:Y:S01]  /*0c60*/  LDS.128 R4, [R0+0x50] ;  /* 0x0000500000047984 */ /* 0x000e620000000c00 */
[----:B------:R-:W-:-:S03]  /*0c70*/  VIADDMNMX R26, R25, R14, R10, PT ;  /* 0x0000000e191a7246 */ /* 0x000fc6000380010a */
[----:B------:R-:W2:Y:S04]  /*0c80*/  LDS.128 R8, [R0+-0x1fb0] ;  /* 0xffe0500000087984 */ /* 0x000ea80000000c00 */
[----:B------:R-:W3:Y:S04]  /*0c90*/  LDS R17, [R2+0x480] ;  /* 0x0004800002117984 */ /* 0x000ee80000000800 */
[----:B------:R-:W-:Y:S01]  /*0ca0*/  LDS R25, [R2+0x600] ;  /* 0x0006000002197984 */ /* 0x000fe20000000800 */
[C---:B0-----:R-:W-:Y:S02]  /*0cb0*/  VIADDMNMX R14, R12.reuse, R15, R16, PT ;  /* 0x0000000f0c0e7246 */ /* 0x041fe40003800110 */
[----:B------:R-:W-:-:S02]  /*0cc0*/  VIADDMNMX R16, R12, R19, R27, PT ;  /* 0x000000130c107246 */ /* 0x000fc4000380011b */
[----:B------:R-:W-:Y:S01]  /*0cd0*/  VIADDMNMX R27, R19, R24, R18, PT ;  /* 0x00000018131b7246 */ /* 0x000fe20003800112 */
[----:B------:R-:W0:Y:S01]  /*0ce0*/  LDS R12, [R2+0x500] ;  /* 0x00050000020c7984 */ /* 0x000e220000000800 */
[----:B------:R-:W-:-:S03]  /*0cf0*/  VIADDMNMX R15, R24, R15, R26, PT ;  /* 0x0000000f180f7246 */ /* 0x000fc6000380011a */
[----:B------:R-:W4:Y:S04]  /*0d00*/  LDS R18, [R2+0x580] ;  /* 0x0005800002127984 */ /* 0x000f280000000800 */
[----:B------:R-:W4:Y:S04]  /*0d10*/  LDS R19, [R2+0x680] ;  /* 0x0006800002137984 */ /* 0x000f280000000800 */
[----:B------:R-:W4:Y:S01]  /*0d20*/  LDS R26, [R2+0x700] ;  /* 0x00070000021a7984 */ /* 0x000f220000000800 */
[----:B-1----:R-:W-:-:S03]  /*0d30*/  VIADDMNMX R16, R13, R4, R16, PT ;  /* 0x000000040d107246 */ /* 0x002fc60003800110 */
[----:B------:R-:W1:Y:S01]  /*0d40*/  LDS R24, [R2+0x780] ;  /* 0x0007800002187984 */ /* 0x000e620000000800 */
[-C--:B--2---:R-:W-:Y:S02]  /*0d50*/  VIADDMNMX R14, R13, R8.reuse, R14, PT ;  /* 0x000000080d0e7246 */ /* 0x084fe4000380010e */
[----:B---3--:R-:W-:Y:S02]  /*0d60*/  VIADDMNMX R15, R17, R8, R15, PT ;  /* 0x00000008110f7246 */ /* 0x008fe4000380010f */
[----:B------:R-:W-:Y:S01]  /*0d70*/  VIADDMNMX R27, R4, R17, R27, PT ;  /* 0x00000011041b7246 */ /* 0x000fe2000380011b */
[----:B------:R-:W-:Y:S01]  /*0d80*/  LDS R8, [R2+0x980] ;  /* 0x0009800002087984 */ /* 0x000fe20000000800 */
[C---:B0-----:R-:W-:Y:S02]  /*0d90*/  VIADDMNMX R4, R12.reuse, R9, R14, PT ;  /* 0x000000090c047246 */ /* 0x041fe4000380010e */
[----:B------:R-:W-:Y:S02]  /*0da0*/  VIADDMNMX R16, R12, R5, R16, PT ;  /* 0x000000050c107246 */ /* 0x000fe40003800110 */
[----:B----4-:R-:W-:-:S02]  /*0db0*/  VIADDMNMX R15, R18, R9, R15, PT ;  /* 0x00000009120f7246 */ /* 0x010fc4000380010f */
[----:B------:R-:W-:Y:S01]  /*0dc0*/  VIADDMNMX R27, R5, R18, R27, PT ;  /* 0x00000012051b7246 */ /* 0x000fe2000380011b */
[----:B------:R-:W-:Y:S01]  /*0dd0*/  LDS R9, [R2+0x800] ;  /* 0x0008000002097984 */ /* 0x000fe20000000800 */
[-C--:B------:R-:W-:Y:S02]  /*0de0*/  VIADDMNMX R4, R25, R10.reuse, R4, PT ;  /* 0x0000000a19047246 */ /* 0x080fe40003800104 */
[----:B------:R-:W-:Y:S01]  /*0df0*/  VIADDMNMX R10, R19, R10, R15, PT ;  /* 0x0000000a130a7246 */ /* 0x000fe2000380010f */
[----:B------:R-:W-:Y:S01]  /*0e00*/  LDS R5, [R2+0x880] ;  /* 0x0008800002057984 */ /* 0x000fe20000000800 */
[----:B------:R-:W-:Y:S02]  /*0e10*/  VIADDMNMX R25, R25, R6, R16, PT ;  /* 0x0000000619197246 */ /* 0x000fe40003800110 */
[----:B------:R-:W-:Y:S01]  /*0e20*/  VIADDMNMX R27, R6, R19, R27, PT ;  /* 0x00000013061b7246 */ /* 0x000fe2000380011b */
[----:B------:R-:W0:Y:S01]  /*0e30*/  LDS.128 R12, [R0+-0x1fa0] ;  /* 0xffe06000000c7984 */ /* 0x000e220000000c00 */
[----:B------:R-:W-:-:S02]  /*0e40*/  VIADDMNMX R4, R26, R11, R4, PT ;  /* 0x0000000b1a047246 */ /* 0x000fc40003800104 */
[----:B------:R-:W-:Y:S01]  /*0e50*/  VIADDMNMX R26, R26, R7, R25, PT ;  /* 0x000000071a1a7246 */ /* 0x000fe20003800119 */
[----:B------:R-:W2:Y:S01]  /*0e60*/  LDS.128 R16, [R0+0x60] ;  /* 0x0000600000107984 */ /* 0x000ea20000000c00 */
[----:B-1----:R-:W-:Y:S02]  /*0e70*/  VIADDMNMX R27, R7, R24, R27, PT ;  /* 0x00000018071b7246 */ /* 0x002fe4000380011b */
[----:B------:R-:W-:Y:S01]  /*0e80*/  VIADDMNMX R10, R24, R11, R10, PT ;  /* 0x0000000b180a7246 */ /* 0x000fe2000380010a */
[----:B------:R-:W1:Y:S04]  /*0e90*/  LDS R6, [R2+0x900] ;  /* 0x0009000002067984 */ /* 0x000e680000000800 */
[----:B------:R-:W3:Y:S04]  /*0ea0*/  LDS R7, [R2+0xa00] ;  /* 0x000a000002077984 */ /* 0x000ee80000000800 */
[----:B------:R-:W4:Y:S04]  /*0eb0*/  LDS R25, [R2+0xa80] ;  /* 0x000a800002197984 */ /* 0x000f280000000800 */
[----:B------:R-:W4:Y:S01]  /*0ec0*/  LDS R24, [R2+0xb00] ;  /* 0x000b000002187984 */ /* 0x000f220000000800 */
[----:B0-----:R-:W-:-:S02]  /*0ed0*/  VIADDMNMX R4, R9, R12, R4, PT ;  /* 0x0000000c09047246 */ /* 0x001fc40003800104 */
[----:B------:R-:W-:Y:S02]  /*0ee0*/  VIADDMNMX R10, R5, R12, R10, PT ;  /* 0x0000000c050a7246 */ /* 0x000fe4000380010a */
[----:B--2---:R-:W-:Y:S01]  /*0ef0*/  VIADDMNMX R26, R9, R16, R26, PT ;  /* 0x00000010091a7246 */ /* 0x004fe2000380011a */
[----:B------:R-:W0:Y:S01]  /*0f00*/  LDS R12, [R2+0xb80] ;  /* 0x000b8000020c7984 */ /* 0x000e220000000800 */
[----:B------:R-:W-:Y:S02]  /*0f10*/  VIADDMNMX R27, R16, R5, R27, PT ;  /* 0x00000005101b7246 */ /* 0x000fe4000380011b */
[C---:B-1----:R-:W-:Y:S02]  /*0f20*/  VIADDMNMX R4, R6.reuse, R13, R4, PT ;  /* 0x0000000d06047246 */ /* 0x042fe40003800104 */
[----:B------:R-:W-:Y:S02]  /*0f30*/  VIADDMNMX R26, R6, R17, R26, PT ;  /* 0x00000011061a7246 */ /* 0x000fe4000380011a */
[----:B------:R-:W-:-:S02]  /*0f40*/  VIADDMNMX R10, R8, R13, R10, PT ;  /* 0x0000000d080a7246 */ /* 0x000fc4000380010a */
[----:B------:R-:W-:Y:S01]  /*0f50*/  VIADDMNMX R17, R17, R8, R27, PT ;  /* 0x0000000811117246 */ /* 0x000fe2000380011b */
[----:B------:R-:W-:Y:S01]  /*0f60*/  LDS R13, [R2+0xc00] ;  /* 0x000c0000020d7984 */ /* 0x000fe20000000800 */
[C---:B---3--:R-:W-:Y:S02]  /*0f70*/  VIADDMNMX R16, R7.reuse, R14, R4, PT ;  /* 0x0000000e07107246 */ /* 0x048fe40003800104 */
[----:B------:R-:W-:Y:S02]  /*0f80*/  VIADDMNMX R27, R7, R18, R26, PT ;  /* 0x00000012071b7246 */ /* 0x000fe4000380011a */
[----:B----4-:R-:W-:Y:S01]  /*0f90*/  VIADDMNMX R26, R25, R14, R10, PT ;  /* 0x0000000e191a7246 */ /* 0x010fe2000380010a */
[----:B------:R-:W1:Y:S01]  /*0fa0*/  LDS.128 R4, [R0+-0x1f90] ;  /* 0xffe0700000047984 */ /* 0x000e620000000c00 */
[----:B------:R-:W-:Y:S02]  /*0fb0*/  VIADDMNMX R18, R18, R25, R17, PT ;  /* 0x0000001912127246 */ /* 0x000fe40003800111 */
[C---:B------:R-:W-:Y:S01]  /*0fc0*/  VIADDMNMX R14, R24.reuse, R15, R16, PT ;  /* 0x0000000f180e7246 */ /* 0x040fe20003800110 */
[----:B------:R2:W3:Y:S01]  /*0fd0*/  LDS.128 R8, [R0+0x70] ;  /* 0x0000700000087984 */ /* 0x0004e20000000c00 */
[----:B------:R-:W-:-:S03]  /*0fe0*/  VIADDMNMX R24, R24, R19, R27, PT ;  /* 0x0000001318187246 */ /* 0x000fc6000380011b */
[----:B------:R-:W4:Y:S04]  /*0ff0*/  LDS R17, [R2+0xc80] ;  /* 0x000c800002117984 */ /* 0x000f280000000800 */
[----:B------:R-:W4:Y:S01]  /*1000*/  LDS R16, [R2+0xd00] ;  /* 0x000d000002107984 */ /* 0x000f220000000800 */
[----:B--2---:R-:W-:-:S03]  /*1010*/  VIADD R0, R0, 0x80 ;  /* 0x0000008000007836 */ /* 0x004fc60000000000 */
[----:B------:R-:W2:Y:S01]  /*1020*/  LDS R25, [R2+0xe00] ;  /* 0x000e000002197984 */ /* 0x000ea20000000800 */
[----:B0-----:R-:W-:Y:S02]  /*1030*/  VIADDMNMX R15, R12, R15, R26, PT ;  /* 0x0000000f0c0f7246 */ /* 0x001fe4000380011a */
[----:B------:R-:W-:Y:S02]  /*1040*/  VIADDMNMX R26, R19, R12, R18, PT ;  /* 0x0000000c131a7246 */ /* 0x000fe40003800112 */
[----:B------:R-:W0:Y:S04]  /*1050*/  LDS R18, [R2+0xd80] ;  /* 0x000d800002127984 */ /* 0x000e280000000800 */
[----:B------:R-:W0:Y:S04]  /*1060*/  LDS R19, [R2+0xe80] ;  /* 0x000e800002137984 */ /* 0x000e280000000800 */
[----:B------:R-:W-:Y:S01]  /*1070*/  LDS R12, [R2+0xf80] ;  /* 0x000f8000020c7984 */ /* 0x000fe20000000800 */
[----:B-1----:R-:W-:-:S02]  /*1080*/  VIADDMNMX R14, R13, R4, R14, PT ;  /* 0x000000040d0e7246 */ /* 0x002fc4000380010e */
[----:B---3--:R-:W-:Y:S02]  /*1090*/  VIADDMNMX R13, R13, R8, R24, PT ;  /* 0x000000080d0d7246 */ /* 0x008fe40003800118 */
[----:B------:R1:W3:Y:S01]  /*10a0*/  LDS R24, [R2+0xf00] ;  /* 0x000f000002187984 */ /* 0x0002e20000000800 */
[----:B----4-:R-:W-:Y:S02]  /*10b0*/  VIADDMNMX R15, R17, R4, R15, PT ;  /* 0x00000004110f7246 */ /* 0x010fe4000380010f */
[----:B------:R-:W-:Y:S02]  /*10c0*/  VIADDMNMX R26, R8, R17, R26, PT ;  /* 0x00000011081a7246 */ /* 0x000fe4000380011a */
[C---:B------:R-:W-:Y:S02]  /*10d0*/  VIADDMNMX R14, R16.reuse, R5, R14, PT ;  /* 0x00000005100e7246 */ /* 0x040fe4000380010e */
[----:B------:R-:W-:Y:S01]  /*10e0*/  VIADDMNMX R13, R16, R9, R13, PT ;  /* 0x00000009100d7246 */ /* 0x000fe2000380010d */
[----:B-1----:R-:W-:Y:S01]  /*10f0*/  VIADD R2, R2, 0x2000 ;  /* 0x0000200002027836 */ /* 0x002fe20000000000 */
[----:B--2---:R-:W-:-:S02]  /*1100*/  VIADDMNMX R14, R25, R6, R14, PT ;  /* 0x00000006190e7246 */ /* 0x004fc4000380010e */
[----:B------:R-:W-:Y:S02]  /*1110*/  VIADDMNMX R13, R25, R10, R13, PT ;  /* 0x0000000a190d7246 */ /* 0x000fe4000380010d */
[----:B0-----:R-:W-:Y:S02]  /*1120*/  VIADDMNMX R15, R18, R5, R15, PT ;  /* 0x00000005120f7246 */ /* 0x001fe4000380010f */
[----:B------:R-:W-:Y:S02]  /*1130*/  VIADDMNMX R26, R9, R18, R26, PT ;  /* 0x00000012091a7246 */ /* 0x000fe4000380011a */
[----:B------:R-:W-:Y:S02]  /*1140*/  VIADDMNMX R15, R19, R6, R15, PT ;  /* 0x00000006130f7246 */ /* 0x000fe4000380010f */
[----:B------:R-:W-:Y:S02]  /*1150*/  VIADDMNMX R26, R10, R19, R26, PT ;  /* 0x000000130a1a7246 */ /* 0x000fe4000380011a */
[----:B---3--:R-:W-:-:S02]  /*1160*/  VIADDMNMX R9, R24, R7, R14, PT ;  /* 0x0000000718097246 */ /* 0x008fc4000380010e */
[----:B------:R-:W-:Y:S02]  /*1170*/  VIADDMNMX R5, R24, R11, R13, PT ;  /* 0x0000000b18057246 */ /* 0x000fe4000380010d */
[----:B------:R-:W-:Y:S02]  /*1180*/  VIADDMNMX R7, R12, R7, R15, PT ;  /* 0x000000070c077246 */ /* 0x000fe4000380010f */
[----:B------:R-:W-:Y:S01]  /*1190*/  VIADDMNMX R11, R11, R12, R26, PT ;  /* 0x0000000c0b0b7246 */ /* 0x000fe2000380011a */
[----:B------:R-:W-:Y:S06]  /*11a0*/  BRA.U UP0, `(.L_x_0) ;  /* 0xfffffff100ac7547 */ /* 0x000fec000b83ffff */
[----:B------:R-:W-:Y:S04]  /*11b0*/  STG.E desc[UR8][R22.64], R9 ;  /* 0x0000000916007986 */ /* 0x000fe8000c101908 */
[----:B------:R-:W-:Y:S04]  /*11c0*/  STG.E desc[UR8][R20.64], R5 ;  /* 0x0000000514007986 */ /* 0x000fe8000c101908 */
[----:B------:R-:W-:Y:S04]  /*11d0*/  STG.E desc[UR8][R22.64+0x80], R7 ;  /* 0x0000800716007986 */ /* 0x000fe8000c101908 */
[----:B------:R-:W-:Y:S04]  /*11e0*/  STS [R3], R9 ;  /* 0x0000000903007388 */ /* 0x000fe80000000800 */
[----:B------:R-:W-:Y:S04]  /*11f0*/  STS [R3+0x2000], R5 ;  /* 0x0020000503007388 */ /* 0x000fe80000000800 */
[----:B------:R-:W-:Y:S04]  /*1200*/  STS [R3+0x80], R7 ;  /* 0x0000800703007388 */ /* 0x000fe80000000800 */
[----:B------:R-:W-:Y:S04]  /*1210*/  STS [R3+0x2080], R11 ;  /* 0x0020800b03007388 */ /* 0x000fe80000000800 */
[----:B------:R-:W-:Y:S01]  /*1220*/  STG.E desc[UR8][R20.64+0x80], R11 ;  /* 0x0000800b14007986 */ /* 0x000fe2000c101908 */
[----:B------:R-:W-:Y:S05]  /*1230*/  EXIT ;  /* 0x000000000000794d */ /* 0x000fea0003800000 */
.L_x_1:
[----:B------:R-:W-:-:S00]  /*1240*/  BRA `(.L_x_1) ;  /* 0xfffffffc00fc7947 */ /* 0x000fc0000383ffff */
[----:B------:R-:W-:-:S00]  /*1250*/  NOP ;  /* 0x0000000000007918 */ /* 0x000fc00000000000 */
        /* <DEDUP_REMOVED lines=10> */
.L_x_6:


//--------------------- .text._Z11block_FW_p2Piii --------------------------
	.section	.text._Z11block_FW_p2Piii,"ax",@progbits
	.align	128
        .global         _Z11block_FW_p2Piii
        .type           _Z11block_FW_p2Piii,@function
        .size           _Z11block_FW_p2Piii,(.L_x_7 - _Z11block_FW_p2Piii)
        .other          _Z11block_FW_p2Piii,@"STO_CUDA_ENTRY STV_DEFAULT"
_Z11block_FW_p2Piii:
.text._Z11block_FW_p2Piii:
[----:B------:R-:W-:Y:S01]  /*0000*/  LDC R1, c[0x0][0x37c] ;  /* 0x0000df00ff017b82 */ /* 0x000fe20000000800 */
[----:B------:R-:W0:Y:S07]  /*0010*/  S2R R7, SR_CTAID.Y ;  /* 0x0000000000077919 */ /* 0x000e2e0000002600 */
[----:B------:R-:W0:Y:S02]  /*0020*/  LDC R5, c[0x0][0x388] ;  /* 0x0000e200ff057b82 */ /* 0x000e240000000800 */
[----:B0-----:R-:W-:-:S13]  /*0030*/  ISETP.NE.AND P0, PT, R7, R5, PT ;  /* 0x000000050700720c */ /* 0x001fda0003f05270 */
[----:B------:R-:W-:Y:S05]  /*0040*/  @!P0 EXIT ;  /* 0x000000000000894d */ /* 0x000fea0003800000 */
[----:B------:R-:W0:Y:S01]  /*0050*/  S2R R10, SR_TID.Y ;  /* 0x00000000000a7919 */ /* 0x000e220000002200 */
[----:B------:R-:W1:Y:S01]  /*0060*/  LDC R16, c[0x0][0x38c] ;  /* 0x0000e300ff107b82 */ /* 0x000e620000000800 */
[----:B------:R-:W2:Y:S01]  /*0070*/  LDCU.64 UR8, c[0x0][0x358] ;  /* 0x00006b00ff0877ac */ /* 0x000ea20008000a00 */
[----:B------:R-:W3:Y:S06]  /*0080*/  S2R R0, SR_TID.X ;  /* 0x0000000000007919 */ /* 0x000eec0000002100 */
[----:B------:R-:W4:Y:S01]  /*0090*/  LDC.64 R8, c[0x0][0x380] ;  /* 0x0000e000ff087b82 */ /* 0x000f220000000a00 */
[----:B0-----:R-:W-:-:S02]  /*00a0*/  IMAD R3, R5, 0x40, R10 ;  /* 0x0000004005037824 */ /* 0x001fc400078e020a */
[----:B---3--:R-:W-:Y:S02]  /*00b0*/  IMAD R2, R5, 0x40, R0 ;  /* 0x0000004005027824 */ /* 0x008fe400078e0200 */
[-C--:B-1----:R-:W-:Y:S02]  /*00c0*/  IMAD R4, R3, R16.reuse, RZ ;  /* 0x0000001003047224 */ /* 0x082fe400078e02ff */
[----:B------:R-:W-:Y:S02]  /*00d0*/  IMAD R5, R7, 0x40, R10 ;  /* 0x0000004007057824 */ /* 0x000fe400078e020a */
[----:B------:R-:W-:Y:S02]  /*00e0*/  IMAD R13, R3, R16, R2 ;  /* 0x00000010030d7224 */ /* 0x000fe400078e0202 */
[----:B------:R-:W-:Y:S02]  /*00f0*/  IMAD R6, R16, 0x20, R4 ;  /* 0x0000002010067824 */ /* 0x000fe400078e0204 */
[----:B------:R-:W-:-:S02]  /*0100*/  IMAD R3, R7, 0x40, R0 ;  /* 0x0000004007037824 */ /* 0x000fc400078e0200 */
[----:B------:R-:W-:Y:S02]  /*0110*/  IMAD R17, R5, R16, R2 ;  /* 0x0000001005117224 */ /* 0x000fe400078e0202 */
[----:B------:R-:W-:Y:S02]  /*0120*/  IMAD.IADD R19, R2, 0x1, R6 ;  /* 0x0000000102137824 */ /* 0x000fe400078e0206 */
[C---:B------:R-:W-:Y:S02]  /*0130*/  IMAD.IADD R7, R3.reuse, 0x1, R4 ;  /* 0x0000000103077824 */ /* 0x040fe400078e0204 */
[----:B------:R-:W-:Y:S02]  /*0140*/  IMAD.IADD R5, R3, 0x1, R6 ;  /* 0x0000000103057824 */ /* 0x000fe400078e0206 */
[----:B------:R-:W-:Y:S02]  /*0150*/  IMAD R21, R16, 0x20, R17 ;  /* 0x0000002010157824 */ /* 0x000fe400078e0211 */
[----:B----4-:R-:W-:-:S04]  /*0160*/  IMAD.WIDE R12, R13, 0x4, R8 ;  /* 0x000000040d0c7825 */ /* 0x010fc800078e0208 */
[--C-:B------:R-:W-:Y:S01]  /*0170*/  IMAD.WIDE R18, R19, 0x4, R8.reuse ;  /* 0x0000000413127825 */ /* 0x100fe200078e0208 */
[----:B--2---:R-:W2:Y:S03]  /*0180*/  LDG.E R11, desc[UR8][R12.64] ;  /* 0x000000080c0b7981 */ /* 0x004ea6000c1e1900 */
[--C-:B------:R-:W-:Y:S01]  /*0190*/  IMAD.WIDE R6, R7, 0x4, R8.reuse ;  /* 0x0000000407067825 */ /* 0x100fe200078e0208 */
[----:B------:R0:W3:Y:S03]  /*01a0*/  LDG.E R14, desc[UR8][R12.64+0x80] ;  /* 0x000080080c0e7981 */ /* 0x0000e6000c1e1900 */
[--C-:B------:R-:W-:Y:S01]  /*01b0*/  IMAD.WIDE R4, R5, 0x4, R8.reuse ;  /* 0x0000000405047825 */ /* 0x100fe200078e0208 */
[----:B------:R-:W4:Y:S03]  /*01c0*/  LDG.E R15, desc[UR8][R18.64] ;  /* 0x00000008120f7981 */ /* 0x000f26000c1e1900 */
[--C-:B------:R-:W-:Y:S01]  /*01d0*/  IMAD.WIDE R2, R17, 0x4, R8.reuse ;  /* 0x0000000411027825 */ /* 0x100fe200078e0208 */
[----:B------:R1:W5:Y:S03]  /*01e0*/  LDG.E R16, desc[UR8][R18.64+0x80] ;  /* 0x0000800812107981 */ /* 0x000366000c1e1900 */
[----:B------:R-:W-:Y:S01]  /*01f0*/  IMAD.WIDE R8, R21, 0x4, R8 ;  /* 0x0000000415087825 */ /* 0x000fe200078e0208 */
[----:B------:R-:W5:Y:S04]  /*0200*/  LDG.E R23, desc[UR8][R4.64] ;  /* 0x0000000804177981 */ /* 0x000f68000c1e1900 */
[----:B------:R-:W5:Y:S04]  /*0210*/  LDG.E R21, desc[UR8][R6.64] ;  /* 0x0000000806157981 */ /* 0x000f68000c1e1900 */
[----:B------:R-:W5:Y:S04]  /*0220*/  LDG.E R25, desc[UR8][R6.64+0x80] ;  /* 0x0000800806197981 */ /* 0x000f68000c1e1900 */
[----:B------:R-:W5:Y:S04]  /*0230*/  LDG.E R27, desc[UR8][R4.64+0x80] ;  /* 0x00008008041b7981 */ /* 0x000f68000c1e1900 */
[----:B------:R-:W5:Y:S04]  /*0240*/  LDG.E R29, desc[UR8][R2.64] ;  /* 0x00000008021d7981 */ /* 0x000f68000c1e1900 */
[----:B------:R-:W5:Y:S04]  /*0250*/  LDG.E R20, desc[UR8][R8.64] ;  /* 0x0000000808147981 */ /* 0x000f68000c1e1900 */
[----:B------:R-:W5:Y:S04]  /*0260*/  LDG.E R22, desc[UR8][R2.64+0x80] ;  /* 0x0000800802167981 */ /* 0x000f68000c1e1900 */
[----:B------:R-:W5:Y:S01]  /*0270*/  LDG.E R24, desc[UR8][R8.64+0x80] ;  /* 0x0000800808187981 */ /* 0x000f62000c1e1900 */
[----:B------:R-:W0:Y:S01]  /*0280*/  S2UR UR6, SR_CgaCtaId ;  /* 0x00000000000679c3 */ /* 0x000e220000008800 */
[----:B------:R-:W-:-:S02]  /*0290*/  UMOV UR4, 0x400 ;  /* 0x0000040000047882 */ /* 0x000fc40000000000 */
[----:B------:R-:W-:Y:S02]  /*02a0*/  UIADD3 UR5, UPT, UPT, UR4, 0x4000, URZ ;  /* 0x0000400004057890 */ /* 0x000fe4000fffe0ff */
[----:B0-----:R-:W-:Y:S02]  /*02b0*/  ULEA UR7, UR6, UR4, 0x18 ;  /* 0x0000000406077291 */ /* 0x001fe4000f8ec0ff */
[----:B------:R-:W-:Y:S02]  /*02c0*/  UIADD3 UR4, UPT, UPT, UR4, 0x8000, URZ ;  /* 0x0000800004047890 */ /* 0x000fe4000fffe0ff */
[----:B------:R-:W-:Y:S02]  /*02d0*/  ULEA UR5, UR6, UR5, 0x18 ;  /* 0x0000000506057291 */ /* 0x000fe4000f8ec0ff */
[----:B------:R-:W-:Y:S01]  /*02e0*/  ULEA UR4, UR6, UR4, 0x18 ;  /* 0x0000000406047291 */ /* 0x000fe2000f8ec0ff */
[----:B------:R-:W-:-:S03]  /*02f0*/  LEA R13, R10, UR7, 0x8 ;  /* 0x000000070a0d7c11 */ /* 0x000fc6000f8e40ff */
[C---:B-1----:R-:W-:Y:S02]  /*0300*/  LEA R19, R10.reuse, UR5, 0x8 ;  /* 0x000000050a137c11 */ /* 0x042fe4000f8e40ff */
[----:B------:R-:W-:Y:S01]  /*0310*/  LEA R17, R10, UR4, 0x8 ;  /* 0x000000040a117c11 */ /* 0x000fe2000f8e40ff */
[C---:B------:R-:W-:Y:S02]  /*0320*/  IMAD R18, R0.reuse, 0x4, R13 ;  /* 0x0000000400127824 */ /* 0x040fe400078e020d */
[C---:B------:R-:W-:Y:S02]  /*0330*/  IMAD R10, R0.reuse, 0x4, R19 ;  /* 0x00000004000a7824 */ /* 0x040fe400078e0213 */
[----:B------:R-:W-:Y:S01]  /*0340*/  IMAD R12, R0, 0x4, R17 ;  /* 0x00000004000c7824 */ /* 0x000fe200078e0211 */
[----:B--2---:R-:W-:Y:S04]  /*0350*/  STS [R18], R11 ;  /* 0x0000000b12007388 */ /* 0x004fe80000000800 */
[----:B---3--:R0:W-:Y:S04]  /*0360*/  STS [R18+0x80], R14 ;  /* 0x0000800e12007388 */ /* 0x0081e80000000800 */
[----:B----4-:R1:W-:Y:S04]  /*0370*/  STS [R18+0x2000], R15 ;  /* 0x0020000f12007388 */ /* 0x0103e80000000800 */
[----:B-----5:R1:W-:Y:S04]  /*0380*/  STS [R18+0x2080], R16 ;  /* 0x0020801012007388 */ /* 0x0203e80000000800 */
[----:B------:R1:W-:Y:S04]  /*0390*/  STS [R10+0x2000], R23 ;  /* 0x002000170a007388 */ /* 0x0003e80000000800 */
[----:B------:R1:W-:Y:S04]  /*03a0*/  STS [R10], R21 ;  /* 0x000000150a007388 */ /* 0x0003e80000000800 */
[----:B------:R1:W-:Y:S04]  /*03b0*/  STS [R10+0x80], R25 ;  /* 0x000080190a007388 */ /* 0x0003e80000000800 */
[----:B------:R1:W-:Y:S04]  /*03c0*/  STS [R10+0x2080], R27 ;  /* 0x0020801b0a007388 */ /* 0x0003e80000000800 */
[----:B------:R1:W-:Y:S04]  /*03d0*/  STS [R12], R29 ;  /* 0x0000001d0c007388 */ /* 0x0003e80000000800 */
[----:B------:R1:W-:Y:S04]  /*03e0*/  STS [R12+0x2000], R20 ;  /* 0x002000140c007388 */ /* 0x0003e80000000800 */
[----:B------:R1:W-:Y:S04]  /*03f0*/  STS [R12+0x80], R22 ;  /* 0x000080160c007388 */ /* 0x0003e80000000800 */
[----:B------:R1:W-:Y:S01]  /*0400*/  STS [R12+0x2080], R24 ;  /* 0x002080180c007388 */ /* 0x0003e20000000800 */
[----:B0-----:R-:W-:Y:S01]  /*0410*/  IMAD.MOV.U32 R14, RZ, RZ, RZ ;  /* 0x000000ffff0e7224 */ /* 0x001fe200078e00ff */
[----:B------:R-:W-:Y:S06]  /*0420*/  BAR.SYNC.DEFER_BLOCKING 0x0 ;  /* 0x0000000000007b1d */ /* 0x000fec0000010000 */
.L_x_2:
[C---:B-1----:R-:W-:Y:S01]  /*0430*/  LEA R15, R14.reuse, UR5, 0x8 ;  /* 0x000000050e0f7c11 */ /* 0x042fe2000f8e40ff */
[----:B------:R-:W-:Y:S01]  /*0440*/  IMAD R11, R14, 0x4, R13 ;  /* 0x000000040e0b7824 */ /* 0x000fe200078e020d */
[----:B------:R-:W-:Y:S03]  /*0450*/  LDS R16, [R10] ;  /* 0x000000000a107984 */ /* 0x000fe60000000800 */
[----:B------:R-:W-:Y:S01]  /*0460*/  IMAD R15, R0, 0x4, R15 ;  /* 0x00000004000f7824 */ /* 0x000fe200078e020f */
[----:B------:R-:W-:Y:S04]  /*0470*/  LDS R19, [R11] ;  /* 0x000000000b137984 */ /* 0x000fe80000000800 */
[----:B0-----:R-:W0:Y:S02]  /*0480*/  LDS R18, [R15] ;  /* 0x000000000f127984 */ /* 0x001e240000000800 */
[----:B0-----:R-:W-:-:S02]  /*0490*/  VIADDMNMX R21, R18, R19, R16, PT ;  /* 0x0000001312157246 */ /* 0x001fc40003800110 */
[----:B------:R-:W-:Y:S04]  /*04a0*/  LDS R16, [R10+0x2000] ;  /* 0x002000000a107984 */ /* 0x000fe80000000800 */
[----:B------:R0:W-:Y:S04]  /*04b0*/  STS [R10], R21 ;  /* 0x000000150a007388 */ /* 0x0001e80000000800 */
[----:B------:R-:W-:Y:S04]  /*04c0*/  LDS R23, [R11+0x2000] ;  /* 0x002000000b177984 */ /* 0x000fe80000000800 */
[----:B------:R-:W1:Y:S01]  /*04d0*/  LDS R18, [R15] ;  /* 0x000000000f127984 */ /* 0x000e620000000800 */
[----:B0-----:R-:W-:-:S02]  /*04e0*/  LEA R21, R14, UR7, 0x8 ;  /* 0x000000070e157c11 */ /* 0x001fc4000f8e40ff */
[----:B-1----:R-:W-:Y:S02]  /*04f0*/  VIADDMNMX R25, R18, R23, R16, PT ;  /* 0x0000001712197246 */ /* 0x002fe40003800110 */
[----:B------:R-:W-:Y:S04]  /*0500*/  LDS R16, [R10+0x80] ;  /* 0x000080000a107984 */ /* 0x000fe80000000800 */
[----:B------:R-:W-:Y:S04]  /*0510*/  STS [R10+0x2000], R25 ;  /* 0x002000190a007388 */ /* 0x000fe80000000800 */
[----:B------:R-:W0:Y:S02]  /*0520*/  LDS R18, [R15+0x80] ;  /* 0x000080000f127984 */ /* 0x000e240000000800 */
[----:B0-----:R-:W-:-:S02]  /*0530*/  VIADDMNMX R19, R18, R19, R16, PT ;  /* 0x0000001312137246 */ /* 0x001fc40003800110 */
[----:B------:R-:W-:Y:S04]  /*0540*/  LDS R16, [R10+0x2080] ;  /* 0x002080000a107984 */ /* 0x000fe80000000800 */
[----:B------:R-:W-:Y:S04]  /*0550*/  STS [R10+0x80], R19 ;  /* 0x000080130a007388 */ /* 0x000fe80000000800 */
[----:B------:R-:W0:Y:S02]  /*0560*/  LDS R18, [R15+0x80] ;  /* 0x000080000f127984 */ /* 0x000e240000000800 */
[----:B0-----:R-:W-:Y:S01]  /*0570*/  VIADDMNMX R23, R18, R23, R16, PT ;  /* 0x0000001712177246 */ /* 0x001fe20003800110 */
[----:B------:R-:W-:-:S02]  /*0580*/  IMAD R16, R14, 0x4, R17 ;  /* 0x000000040e107824 */ /* 0x000fc400078e0211 */
[----:B------:R-:W-:Y:S02]  /*0590*/  IMAD R18, R0, 0x4, R21 ;  /* 0x0000000400127824 */ /* 0x000fe400078e0215 */
[----:B------:R-:W-:Y:S01]  /*05a0*/  STS [R10+0x2080], R23 ;  /* 0x002080170a007388 */ /* 0x000fe20000000800 */
[----:B------:R-:W-:-:S03]  /*05b0*/  VIADD R14, R14, 0x20 ;  /* 0x000000200e0e7836 */ /* 0x000fc60000000000 */
[----:B------:R-:W-:Y:S02]  /*05c0*/  LDS R20, [R12] ;  /* 0x000000000c147984 */ /* 0x000fe40000000800 */
[----:B------:R-:W-:Y:S02]  /*05d0*/  ISETP.NE.AND P0, PT, R14, 0x40, PT ;  /* 0x000000400e00780c */ /* 0x000fe40003f05270 */
[----:B------:R-:W-:Y:S04]  /*05e0*/  LDS R21, [R16] ;  /* 0x0000000010157984 */ /* 0x000fe80000000800 */
[----:B------:R-:W0:Y:S04]  /*05f0*/  LDS R22, [R18] ;  /* 0x0000000012167984 */ /* 0x000e280000000800 */
[----:B------:R-:W-:Y:S04]  /*0600*/  LDS R19, [R12+0x2000] ;  /* 0x002000000c137984 */ /* 0x000fe80000000800 */
[----:B------:R-:W-:Y:S01]  /*0610*/  LDS R25, [R12+0x2080] ;  /* 0x002080000c197984 */ /* 0x000fe20000000800 */
[----:B0-----:R-:W-:-:S05]  /*0620*/  VIADDMNMX R21, R22, R21, R20, PT ;  /* 0x0000001516157246 */ /* 0x001fca0003800114 */
[----:B------:R-:W-:Y:S04]  /*0630*/  STS [R12], R21 ;  /* 0x000000150c007388 */ /* 0x000fe80000000800 */
[----:B------:R-:W0:Y:S02]  /*0640*/  LDS R20, [R16+0x2000] ;  /* 0x0020000010147984 */ /* 0x000e240000000800 */
[----:B0-----:R-:W-:Y:S02]  /*0650*/  VIADDMNMX R19, R22, R20, R19, PT ;  /* 0x0000001416137246 */ /* 0x001fe40003800113 */
[----:B------:R-:W-:Y:S04]  /*0660*/  LDS R20, [R12+0x80] ;  /* 0x000080000c147984 */ /* 0x000fe80000000800 */
[----:B------:R-:W-:Y:S04]  /*0670*/  STS [R12+0x2000], R19 ;  /* 0x002000130c007388 */ /* 0x000fe80000000800 */
[----:B------:R-:W-:Y:S04]  /*0680*/  LDS R23, [R16] ;  /* 0x0000000010177984 */ /* 0x000fe80000000800 */
[----:B------:R-:W0:Y:S02]  /*0690*/  LDS R22, [R18+0x80] ;  /* 0x0000800012167984 */ /* 0x000e240000000800 */
[----:B0-----:R-:W-:-:S05]  /*06a0*/  VIADDMNMX R23, R22, R23, R20, PT ;  /* 0x0000001716177246 */ /* 0x001fca0003800114 */
[----:B------:R-:W-:Y:S04]  /*06b0*/  STS [R12+0x80], R23 ;  /* 0x000080170c007388 */ /* 0x000fe80000000800 */
[----:B------:R-:W0:Y:S02]  /*06c0*/  LDS R20, [R16+0x2000] ;  /* 0x0020000010147984 */ /* 0x000e240000000800 */
[----:B0-----:R-:W-:-:S05]  /*06d0*/  VIADDMNMX R25, R20, R22, R25, PT ;  /* 0x0000001614197246 */ /* 0x001fca0003800119 */
[----:B------:R-:W-:Y:S01]  /*06e0*/  STS [R12+0x2080], R25 ;  /* 0x002080190c007388 */ /* 0x000fe20000000800 */
[----:B------:R-:W-:Y:S06]  /*06f0*/  BAR.SYNC.DEFER_BLOCKING 0x0 ;  /* 0x0000000000007b1d */ /* 0x000fec0000010000 */
[----:B------:R-:W-:Y:S04]  /*0700*/  LDS R20, [R10] ;  /* 0x000000000a147984 */ /* 0x000fe80000000800 */
[----:B------:R-:W-:Y:S04]  /*0710*/  LDS R19, [R11+0x4] ;  /* 0x000004000b137984 */ /* 0x000fe80000000800 */
[----:B------:R-:W0:Y:S02]  /*0720*/  LDS R21, [R15+0x100] ;  /* 0x000100000f157984 */ /* 0x000e240000000800 */
[----:B0-----:R-:W-:-:S02]  /*0730*/  VIADDMNMX R21, R21, R19, R20, PT ;  /* 0x0000001315157246 */ /* 0x001fc40003800114 */
[----:B------:R-:W-:Y:S04]  /*0740*/  LDS R20, [R10+0x2000] ;  /* 0x002000000a147984 */ /* 0x000fe80000000800 */
[----:B------:R-:W-:Y:S04]  /*0750*/  STS [R10], R21 ;  /* 0x000000150a007388 */ /* 0x000fe80000000800 */
[----:B------:R-:W-:Y:S04]  /*0760*/  LDS R23, [R11+0x2004] ;  /* 0x002004000b177984 */ /* 0x000fe80000000800 */
[----:B------:R-:W0:Y:S02]  /*0770*/  LDS R22, [R15+0x100] ;  /* 0x000100000f167984 */ /* 0x000e240000000800 */
[----:B0-----:R-:W-:-:S02]  /*0780*/  VIADDMNMX R27, R22, R23, R20, PT ;  /* 0x00000017161b7246 */ /* 0x001fc40003800114 */
[----:B------:R-:W-:Y:S04]  /*0790*/  LDS R20, [R10+0x80] ;  /* 0x000080000a147984 */ /* 0x000fe80000000800 */
[----:B------:R-:W-:Y:S04]  /*07a0*/  STS [R10+0x2000], R27 ;  /* 0x0020001b0a007388 */ /* 0x000fe80000000800 */
[----:B------:R-:W0:Y:S02]  /*07b0*/  LDS R22, [R15+0x180] ;  /* 0x000180000f167984 */ /* 0x000e240000000800 */
[----:B0-----:R-:W-:-:S02]  /*07c0*/  VIADDMNMX R19, R22, R19, R20, PT ;  /* 0x0000001316137246 */ /* 0x001fc40003800114 */
[----:B------:R-:W-:Y:S04]  /*07d0*/  LDS R20, [R10+0x2080] ;  /* 0x002080000a147984 */ /* 0x000fe80000000800 */
[----:B------:R-:W-:Y:S04]  /*07e0*/  STS [R10+0x80], R19 ;  /* 0x000080130a007388 */ /* 0x000fe80000000800 */
[----:B------:R-:W0:Y:S02]  /*07f0*/  LDS R22, [R15+0x180] ;  /* 0x000180000f167984 */ /* 0x000e240000000800 */
[----:B0-----:R-:W-:-:S05]  /*0800*/  VIADDMNMX R23, R22, R23, R20, PT ;  /* 0x0000001716177246 */ /* 0x001fca0003800114 */
[----:B------:R-:W-:Y:S04]  /*0810*/  STS [R10+0x2080], R23 ;  /* 0x002080170a007388 */ /* 0x000fe80000000800 */
[----:B------:R-:W-:Y:S04]  /*0820*/  LDS R20, [R12] ;  /* 0x000000000c147984 */ /* 0x000fe80000000800 */
[----:B------:R-:W-:Y:S04]  /*0830*/  LDS R21, [R16+0x4] ;  /* 0x0000040010157984 */ /* 0x000fe80000000800 */
[----:B------:R-:W0:Y:S04]  /*0840*/  LDS R22, [R18+0x100] ;  /* 0x0001000012167984 */ /* 0x000e280000000800 */
[----:B------:R-:W-:Y:S04]  /*0850*/  LDS R25, [R12+0x2000] ;  /* 0x002000000c197984 */ /* 0x000fe80000000800 */
[----:B------:R-:W-:Y:S04]  /*0860*/  LDS R19, [R12+0x80] ;  /* 0x000080000c137984 */ /* 0x000fe80000000800 */
[----:B------:R-:W-:Y:S01]  /*0870*/  LDS R23, [R12+0x2080] ;  /* 0x002080000c177984 */ /* 0x000fe20000000800 */
[----:B0-----:R-:W-:-:S05]  /*0880*/  VIADDMNMX R21, R22, R21, R20, PT ;  /* 0x0000001516157246 */ /* 0x001fca0003800114 */
[----:B------:R-:W-:Y:S04]  /*0890*/  STS [R12], R21 ;  /* 0x000000150c007388 */ /* 0x000fe80000000800 */
[----:B------:R-:W0:Y:S02]  /*08a0*/  LDS R20, [R16+0x2004] ;  /* 0x0020040010147984 */ /* 0x000e240000000800 */
[----:B0-----:R-:W-:-:S05]  /*08b0*/  VIADDMNMX R25, R22, R20, R25, PT ;  /* 0x0000001416197246 */ /* 0x001fca0003800119 */
[----:B------:R-:W-:Y:S04]  /*08c0*/  STS [R12+0x2000], R25 ;  /* 0x002000190c007388 */ /* 0x000fe80000000800 */
[----:B------:R-:W-:Y:S04]  /*08d0*/  LDS R20, [R16+0x4] ;  /* 0x0000040010147984 */ /* 0x000fe80000000800 */
        /* <DEDUP_REMOVED lines=28> */
[----:B------:R-:W-:Y:S01]  /*0aa0*/  LDS R25, [R12+0x2000] ;  /* 0x002000000c197984 */ /* 0x000fe20000000800 */
[----:B0-----:R-:W-:-:S05]  /*0ab0*/  VIADDMNMX R23, R22, R23, R20, PT ;  /* 0x0000001716177246 */ /* 0x001fca0003800114 */
[----:B------:R-:W-:Y:S04]  /*0ac0*/  STS [R12], R23 ;  /* 0x000000170c007388 */ /* 0x000fe80000000800 */
[----:B------:R-:W0:Y:S02]  /*0ad0*/  LDS R20, [R16+0x2008] ;  /* 0x0020080010147984 */ /* 0x000e240000000800 */
[----:B0-----:R-:W-:Y:S02]  /*0ae0*/  VIADDMNMX R25, R22, R20, R25, PT ;  /* 0x0000001416197246 */ /* 0x001fe40003800119 */
[----:B------:R-:W-:Y:S04]  /*0af0*/  LDS R20, [R12+0x80] ;  /* 0x000080000c147984 */ /* 0x000fe80000000800 */
[----:B------:R-:W-:Y:S04]  /*0b00*/  STS [R12+0x2000], R25 ;  /* 0x002000190c007388 */ /* 0x000fe80000000800 */
[----:B------:R-:W-:Y:S04]  /*0b10*/  LDS R19, [R16+0x8] ;  /* 0x0000080010137984 */ /* 0x000fe80000000800 */
[----:B------:R-:W0:Y:S02]  /*0b20*/  LDS R21, [R18+0x280] ;  /* 0x0002800012157984 */ /* 0x000e240000000800 */
[----:B0-----:R-:W-:-:S02]  /*0b30*/  VIADDMNMX R19, R21, R19, R20, PT ;  /* 0x0000001315137246 */ /* 0x001fc40003800114 */
[----:B------:R-:W-:Y:S04]  /*0b40*/  LDS R20, [R12+0x2080] ;  /* 0x002080000c147984 */ /* 0x000fe80000000800 */
        /* <DEDUP_REMOVED lines=1076> */
[----:B------:R0:W-:Y:S01]  /*4e90*/  STS [R12+0x2080], R21 ;  /* 0x002080150c007388 */ /* 0x0001e20000000800 */
[----:B------:R-:W-:Y:S06]  /*4ea0*/  BAR.SYNC.DEFER_BLOCKING 0x0 ;  /* 0x0000000000007b1d */ /* 0x000fec0000010000 */
[----:B------:R-:W-:Y:S05]  /*4eb0*/  @P0 BRA `(.L_x_2) ;  /* 0xffffffb4005c0947 */ /* 0x000fea000383ffff */
[----:B------:R-:W1:Y:S04]  /*4ec0*/  LDS R11, [R10] ;  /* 0x000000000a0b7984 */ /* 0x000e680000000800 */
[----:B------:R-:W2:Y:S04]  /*4ed0*/  LDS R13, [R10+0x2000] ;  /* 0x002000000a0d7984 */ /* 0x000ea80000000800 */
[----:B------:R-:W3:Y:S04]  /*4ee0*/  LDS R15, [R10+0x80] ;  /* 0x000080000a0f7984 */ /* 0x000ee80000000800 */
[----:B------:R-:W4:Y:S04]  /*4ef0*/  LDS R17, [R10+0x2080] ;  /* 0x002080000a117984 */ /* 0x000f280000000800 */
[----:B------:R-:W5:Y:S04]  /*4f00*/  LDS R19, [R12] ;  /* 0x000000000c137984 */ /* 0x000f680000000800 */
[----:B0-----:R-:W0:Y:S04]  /*4f10*/  LDS R21, [R12+0x2000] ;  /* 0x002000000c157984 */ /* 0x001e280000000800 */
[----:B------:R-:W0:Y:S04]  /*4f20*/  LDS R23, [R12+0x80] ;  /* 0x000080000c177984 */ /* 0x000e280000000800 */
[----:B------:R-:W0:Y:S04]  /*4f30*/  LDS R25, [R12+0x2080] ;  /* 0x002080000c197984 */ /* 0x000e280000000800 */
[----:B-1----:R-:W-:Y:S04]  /*4f40*/  STG.E desc[UR8][R6.64], R11 ;  /* 0x0000000b06007986 */ /* 0x002fe8000c101908 */
[----:B--2---:R-:W-:Y:S04]  /*4f50*/  STG.E desc[UR8][R4.64], R13 ;  /* 0x0000000d04007986 */ /* 0x004fe8000c101908 */
[----:B---3--:R-:W-:Y:S04]  /*4f60*/  STG.E desc[UR8][R6.64+0x80], R15 ;  /* 0x0000800f06007986 */ /* 0x008fe8000c101908 */
[----:B----4-:R-:W-:Y:S04]  /*4f70*/  STG.E desc[UR8][R4.64+0x80], R17 ;  /* 0x0000801104007986 */ /* 0x010fe8000c101908 */
[----:B-----5:R-:W-:Y:S04]  /*4f80*/  STG.E desc[UR8][R2.64], R19 ;  /* 0x0000001302007986 */ /* 0x020fe8000c101908 */
[----:B0-----:R-:W-:Y:S04]  /*4f90*/  STG.E desc[UR8][R8.64], R21 ;  /* 0x0000001508007986 */ /* 0x001fe8000c101908 */
[----:B------:R-:W-:Y:S04]  /*4fa0*/  STG.E desc[UR8][R2.64+0x80], R23 ;  /* 0x0000801702007986 */ /* 0x000fe8000c101908 */
[----:B------:R-:W-:Y:S01]  /*4fb0*/  STG.E desc[UR8][R8.64+0x80], R25 ;  /* 0x0000801908007986 */ /* 0x000fe2000c101908 */
[----:B------:R-:W-:Y:S05]  /*4fc0*/  EXIT ;  /* 0x000000000000794d */ /* 0x000fea0003800000 */
.L_x_3:
        /* <DEDUP_REMOVED lines=11> */
.L_x_7:


//--------------------- .text._Z11block_FW_p1Piii --------------------------
	.section	.text._Z11block_FW_p1Piii,"ax",@progbits
	.align	128
        .global         _Z11block_FW_p1Piii
        .type           _Z11block_FW_p1Piii,@function
        .size           _Z11block_FW_p1Piii,(.L_x_8 - _Z11block_FW_p1Piii)
        .other          _Z11block_FW_p1Piii,@"STO_CUDA_ENTRY STV_DEFAULT"
_Z11block_FW_p1Piii:
.text._Z11block_FW_p1Piii:
[----:B------:R-:W-:Y:S01]  /*0000*/  LDC R1, c[0x0][0x37c] ;  /* 0x0000df00ff017b82 */ /* 0x000fe20000000800 */
[----:B------:R-:W0:Y:S07]  /*0010*/  S2R R7, SR_TID.X ;  /* 0x0000000000077919 */ /* 0x000e2e0000002100 */
[----:B------:R-:W0:Y:S01]  /*0020*/  LDC.64 R2, c[0x0][0x388] ;  /* 0x0000e200ff027b82 */ /* 0x000e220000000a00 */
[----:B------:R-:W1:Y:S01]  /*0030*/  LDCU.64 UR6, c[0x0][0x358] ;  /* 0x00006b00ff0677ac */ /* 0x000e620008000a00 */
[----:B------:R-:W2:Y:S06]  /*0040*/  S2R R19, SR_TID.Y ;  /* 0x0000000000137919 */ /* 0x000eac0000002200 */
[----:B------:R-:W3:Y:S01]  /*0050*/  LDC.64 R4, c[0x0][0x380] ;  /* 0x0000e000ff047b82 */ /* 0x000ee20000000a00 */
[----:B0-----:R-:W-:-:S02]  /*0060*/  IMAD R0, R2, 0x40, R7 ;  /* 0x0000004002007824 */ /* 0x001fc400078e0207 */
[----:B--2---:R-:W-:-:S04]  /*0070*/  IMAD R2, R2, 0x40, R19 ;  /* 0x0000004002027824 */ /* 0x004fc800078e0213 */
[----:B------:R-:W-:-:S04]  /*0080*/  IMAD R2, R2, R3, R0 ;  /* 0x0000000302027224 */ /* 0x000fc800078e0200 */
[----:B------:R-:W-:Y:S02]  /*0090*/  IMAD R9, R3, 0x20, R2 ;  /* 0x0000002003097824 */ /* 0x000fe400078e0202 */
[----:B---3--:R-:W-:-:S04]  /*00a0*/  IMAD.WIDE R2, R2, 0x4, R4 ;  /* 0x0000000402027825 */ /* 0x008fc800078e0204 */
[----:B------:R-:W-:Y:S01]  /*00b0*/  IMAD.WIDE R4, R9, 0x4, R4 ;  /* 0x0000000409047825 */ /* 0x000fe200078e0204 */
[----:B-1----:R-:W2:Y:S04]  /*00c0*/  LDG.E R11, desc[UR6][R2.64] ;  /* 0x00000006020b7981 */ /* 0x002ea8000c1e1900 */
[----:B------:R-:W3:Y:S04]  /*00d0*/  LDG.E R13, desc[UR6][R4.64] ;  /* 0x00000006040d7981 */ /* 0x000ee8000c1e1900 */
[----:B------:R-:W4:Y:S04]  /*00e0*/  LDG.E R15, desc[UR6][R2.64+0x80] ;  /* 0x00008006020f7981 */ /* 0x000f28000c1e1900 */
[----:B------:R-:W5:Y:S01]  /*00f0*/  LDG.E R17, desc[UR6][R4.64+0x80] ;  /* 0x0000800604117981 */ /* 0x000f62000c1e1900 */
[----:B------:R-:W0:Y:S01]  /*0100*/  S2UR UR5, SR_CgaCtaId ;  /* 0x00000000000579c3 */ /* 0x000e220000008800 */
[----:B------:R-:W-:Y:S01]  /*0110*/  UMOV UR4, 0x400 ;  /* 0x0000040000047882 */ /* 0x000fe20000000000 */
[----:B------:R-:W-:Y:S01]  /*0120*/  IMAD.MOV.U32 R9, RZ, RZ, RZ ;  /* 0x000000ffff097224 */ /* 0x000fe200078e00ff */
[----:B0-----:R-:W-:-:S06]  /*0130*/  ULEA UR4, UR5, UR4, 0x18 ;  /* 0x0000000405047291 */ /* 0x001fcc000f8ec0ff */
[----:B------:R-:W-:-:S05]  /*0140*/  LEA R0, R19, UR4, 0x8 ;  /* 0x0000000413007c11 */ /* 0x000fca000f8e40ff */
[----:B------:R-:W-:-:S05]  /*0150*/  IMAD R6, R7, 0x4, R0 ;  /* 0x0000000407067824 */ /* 0x000fca00078e0200 */
[----:B--2---:R0:W-:Y:S04]  /*0160*/  STS [R6], R11 ;  /* 0x0000000b06007388 */ /* 0x0041e80000000800 */
[----:B---3--:R0:W-:Y:S04]  /*0170*/  STS [R6+0x2000], R13 ;  /* 0x0020000d06007388 */ /* 0x0081e80000000800 */
[----:B----4-:R0:W-:Y:S04]  /*0180*/  STS [R6+0x80], R15 ;  /* 0x0000800f06007388 */ /* 0x0101e80000000800 */
[----:B-----5:R0:W-:Y:S01]  /*0190*/  STS [R6+0x2080], R17 ;  /* 0x0020801106007388 */ /* 0x0201e20000000800 */
[----:B------:R-:W-:Y:S06]  /*01a0*/  BAR.SYNC.DEFER_BLOCKING 0x0 ;  /* 0x0000000000007b1d */ /* 0x000fec0000010000 */
.L_x_4:
[C---:B------:R-:W-:Y:S01]  /*01b0*/  LEA R10, R9.reuse, UR4, 0x8 ;  /* 0x00000004090a7c11 */ /* 0x040fe2000f8e40ff */
[C---:B------:R-:W-:Y:S01]  /*01c0*/  IMAD R8, R9.reuse, 0x4, R0 ;  /* 0x0000000409087824 */ /* 0x040fe200078e0200 */
[----:B0-----:R-:W-:Y:S01]  /*01d0*/  LDS R11, [R6] ;  /* 0x00000000060b7984 */ /* 0x001fe20000000800 */
[----:B------:R-:W-:Y:S02]  /*01e0*/  VIADD R9, R9, 0x20 ;  /* 0x0000002009097836 */ /* 0x000fe40000000000 */
[----:B------:R-:W-:Y:S01]  /*01f0*/  IMAD R10, R7, 0x4, R10 ;  /* 0x00000004070a7824 */ /* 0x000fe200078e020a */
[----:B------:R-:W-:Y:S02]  /*0200*/  LDS R12, [R8] ;  /* 0x00000000080c7984 */ /* 0x000fe40000000800 */
[----:B------:R-:W-:Y:S02]  /*0210*/  ISETP.NE.AND P0, PT, R9, 0x40, PT ;  /* 0x000000400900780c */ /* 0x000fe40003f05270 */
[----:B-1----:R-:W0:Y:S02]  /*0220*/  LDS R13, [R10] ;  /* 0x000000000a0d7984 */ /* 0x002e240000000800 */
[----:B0-----:R-:W-:-:S02]  /*0230*/  VIADDMNMX R11, R13, R12, R11, PT ;  /* 0x0000000c0d0b7246 */ /* 0x001fc4000380010b */
[----:B------:R-:W-:Y:S04]  /*0240*/  LDS R12, [R6+0x2000] ;  /* 0x00200000060c7984 */ /* 0x000fe80000000800 */
[----:B------:R-:W-:Y:S04]  /*0250*/  STS [R6], R11 ;  /* 0x0000000b06007388 */ /* 0x000fe80000000800 */
[----:B------:R-:W-:Y:S04]  /*0260*/  LDS R13, [R8+0x2000] ;  /* 0x00200000080d7984 */ /* 0x000fe80000000800 */
[----:B------:R-:W0:Y:S02]  /*0270*/  LDS R14, [R10] ;  /* 0x000000000a0e7984 */ /* 0x000e240000000800 */
[----:B0-----:R-:W-:-:S02]  /*0280*/  VIADDMNMX R13, R14, R13, R12, PT ;  /* 0x0000000d0e0d7246 */ /* 0x001fc4000380010c */
[----:B------:R-:W-:Y:S04]  /*0290*/  LDS R12, [R6+0x80] ;  /* 0x00008000060c7984 */ /* 0x000fe80000000800 */
[----:B------:R-:W-:Y:S04]  /*02a0*/  STS [R6+0x2000], R13 ;  /* 0x0020000d06007388 */ /* 0x000fe80000000800 */
[----:B------:R-:W-:Y:S04]  /*02b0*/  LDS R15, [R8] ;  /* 0x00000000080f7984 */ /* 0x000fe80000000800 */
[----:B------:R-:W0:Y:S02]  /*02c0*/  LDS R14, [R10+0x80] ;  /* 0x000080000a0e7984 */ /* 0x000e240000000800 */
[----:B0-----:R-:W-:-:S02]  /*02d0*/  VIADDMNMX R15, R14, R15, R12, PT ;  /* 0x0000000f0e0f7246 */ /* 0x001fc4000380010c */
[----:B------:R-:W-:Y:S04]  /*02e0*/  LDS R12, [R6+0x2080] ;  /* 0x00208000060c7984 */ /* 0x000fe80000000800 */
[----:B------:R-:W-:Y:S04]  /*02f0*/  STS [R6+0x80], R15 ;  /* 0x0000800f06007388 */ /* 0x000fe80000000800 */
[----:B------:R-:W-:Y:S04]  /*0300*/  LDS R11, [R8+0x2000] ;  /* 0x00200000080b7984 */ /* 0x000fe80000000800 */
[----:B------:R-:W0:Y:S02]  /*0310*/  LDS R14, [R10+0x80] ;  /* 0x000080000a0e7984 */ /* 0x000e240000000800 */
[----:B0-----:R-:W-:-:S05]  /*0320*/  VIADDMNMX R11, R14, R11, R12, PT ;  /* 0x0000000b0e0b7246 */ /* 0x001fca000380010c */
[----:B------:R-:W-:Y:S01]  /*0330*/  STS [R6+0x2080], R11 ;  /* 0x0020800b06007388 */ /* 0x000fe20000000800 */
[----:B------:R-:W-:Y:S06]  /*0340*/  BAR.SYNC.DEFER_BLOCKING 0x0 ;  /* 0x0000000000007b1d */ /* 0x000fec0000010000 */
[----:B------:R-:W-:Y:S04]  /*0350*/  LDS R12, [R6] ;  /* 0x00000000060c7984 */ /* 0x000fe80000000800 */
[----:B------:R-:W-:Y:S04]  /*0360*/  LDS R13, [R8+0x4] ;  /* 0x00000400080d7984 */ /* 0x000fe80000000800 */
[----:B------:R-:W0:Y:S04]  /*0370*/  LDS R14, [R10+0x100] ;  /* 0x000100000a0e7984 */ /* 0x000e280000000800 */
[----:B------:R-:W-:Y:S01]  /*0380*/  LDS R11, [R6+0x80] ;  /* 0x00008000060b7984 */ /* 0x000fe20000000800 */
[----:B0-----:R-:W-:-:S03]  /*0390*/  VIADDMNMX R13, R14, R13, R12, PT ;  /* 0x0000000d0e0d7246 */ /* 0x001fc6000380010c */
[----:B------:R-:W-:Y:S04]  /*03a0*/  LDS R12, [R6+0x2000] ;  /* 0x00200000060c7984 */ /* 0x000fe80000000800 */
[----:B------:R-:W-:Y:S04]  /*03b0*/  STS [R6], R13 ;  /* 0x0000000d06007388 */ /* 0x000fe80000000800 */
[----:B------:R-:W-:Y:S04]  /*03c0*/  LDS R15, [R8+0x2004] ;  /* 0x00200400080f7984 */ /* 0x000fe80000000800 */
        /* <DEDUP_REMOVED lines=641> */
[----:B------:R1:W-:Y:S01]  /*2be0*/  STS [R6+0x2080], R13 ;  /* 0x0020800d06007388 */ /* 0x0003e20000000800 */
[----:B------:R-:W-:Y:S06]  /*2bf0*/  BAR.SYNC.DEFER_BLOCKING 0x0 ;  /* 0x0000000000007b1d */ /* 0x000fec0000010000 */
[----:B------:R-:W-:Y:S05]  /*2c00*/  @P0 BRA `(.L_x_4) ;  /* 0xffffffd400680947 */ /* 0x000fea000383ffff */
[----:B------:R-:W0:Y:S04]  /*2c10*/  LDS R7, [R6] ;  /* 0x0000000006077984 */ /* 0x000e280000000800 */
[----:B------:R-:W2:Y:S04]  /*2c20*/  LDS R9, [R6+0x2000] ;  /* 0x0020000006097984 */ /* 0x000ea80000000800 */
[----:B------:R-:W3:Y:S04]  /*2c30*/  LDS R11, [R6+0x80] ;  /* 0x00008000060b7984 */ /* 0x000ee80000000800 */
[----:B-1----:R-:W1:Y:S04]  /*2c40*/  LDS R13, [R6+0x2080] ;  /* 0x00208000060d7984 */ /* 0x002e680000000800 */
[----:B0-----:R-:W-:Y:S04]  /*2c50*/  STG.E desc[UR6][R2.64], R7 ;  /* 0x0000000702007986 */ /* 0x001fe8000c101906 */
[----:B--2---:R-:W-:Y:S04]  /*2c60*/  STG.E desc[UR6][R4.64], R9 ;  /* 0x0000000904007986 */ /* 0x004fe8000c101906 */
[----:B---3--:R-:W-:Y:S04]  /*2c70*/  STG.E desc[UR6][R2.64+0x80], R11 ;  /* 0x0000800b02007986 */ /* 0x008fe8000c101906 */
[----:B-1----:R-:W-:Y:S01]  /*2c80*/  STG.E desc[UR6][R4.64+0x80], R13 ;  /* 0x0000800d04007986 */ /* 0x002fe2000c101906 */
[----:B------:R-:W-:Y:S05]  /*2c90*/  EXIT ;  /* 0x000000000000794d */ /* 0x000fea0003800000 */
.L_x_5:
        /* <DEDUP_REMOVED lines=14> */
.L_x_8:


//--------------------- .nv.shared._Z11block_FW_p3Piiii --------------------------
	.section	.nv.shared._Z11block_FW_p3Piiii,"aw",@nobits
	.sectionflags	@""
	.align	4
.nv.shared._Z11block_FW_p3Piiii:
	.zero		50176


//--------------------- .nv.shared.reserved.0     --------------------------
	.section	.nv.shared.reserved.0,"aw",@nobits
	.weak		__nv_reservedSMEM_offset_0_alias
	.size		__nv_reservedSMEM_offset_0_alias, 0, 64
	.other		__nv_reservedSMEM_offset_0_alias,@"STO_CUDA_RESERVED_SHARED STV_DEFAULT"
__nv_reservedSMEM_offset_0_alias:
	.zero		0
	.zero		64


//--------------------- .nv.shared._Z11block_FW_p2Piii --------------------------
	.section	.nv.shared._Z11block_FW_p2Piii,"aw",@nobits
	.sectionflags	@""
	.align	4
.nv.shared._Z11block_FW_p2Piii:
	.zero		50176


//--------------------- .nv.shared._Z11block_FW_p1Piii --------------------------
	.section	.nv.shared._Z11block_FW_p1Piii,"aw",@nobits
	.sectionflags	@""
	.align	4
.nv.shared._Z11block_FW_p1Piii:
	.zero		17408


//--------------------- .nv.constant0._Z11block_FW_p3Piiii --------------------------
	.section	.nv.constant0._Z11block_FW_p3Piiii,"a",@progbits
	.sectionflags	@""
	.align	4
.nv.constant0._Z11block_FW_p3Piiii:
	.zero		916


//--------------------- .nv.constant0._Z11block_FW_p2Piii --------------------------
	.section	.nv.constant0._Z11block_FW_p2Piii,"a",@progbits
	.sectionflags	@""
	.align	4
.nv.constant0._Z11block_FW_p2Piii:
	.zero		912


//--------------------- .nv.constant0._Z11block_FW_p1Piii --------------------------
	.section	.nv.constant0._Z11block_FW_p1Piii,"a",@progbits
	.sectionflags	@""
	.align	4
.nv.constant0._Z11block_FW_p1Piii:
	.zero		912


//--------------------- SYMBOLS --------------------------

	.type		.nv.reservedSmem.offset0,@object
	.size		.nv.reservedSmem.offset0,0x4
	.type		.nv.reservedSmem.cap,@object
	.size		.nv.reservedSmem.cap,0x4
